//
// Generated by NVIDIA NVVM Compiler
//
// Compiler Build ID: CL-36424714
// Cuda compilation tools, release 13.0, V13.0.88
// Based on NVVM 20.0.0
//

.version 9.0
.target sm_100
.address_size 64

	// .globl	_Z20countNeighborsKernelPmPfS0_mf

.visible .entry _Z20countNeighborsKernelPmPfS0_mf(
	.param .u64 .ptr .align 1 _Z20countNeighborsKernelPmPfS0_mf_param_0,
	.param .u64 .ptr .align 1 _Z20countNeighborsKernelPmPfS0_mf_param_1,
	.param .u64 .ptr .align 1 _Z20countNeighborsKernelPmPfS0_mf_param_2,
	.param .u64 _Z20countNeighborsKernelPmPfS0_mf_param_3,
	.param .f32 _Z20countNeighborsKernelPmPfS0_mf_param_4
)
{
	.reg .pred 	%p<51>;
	.reg .b32 	%r<7>;
	.reg .b32 	%f<188>;
	.reg .b64 	%rd<201>;

	ld.param.u64 	%rd71, [_Z20countNeighborsKernelPmPfS0_mf_param_0];
	ld.param.u64 	%rd72, [_Z20countNeighborsKernelPmPfS0_mf_param_1];
	ld.param.u64 	%rd73, [_Z20countNeighborsKernelPmPfS0_mf_param_2];
	ld.param.u64 	%rd69, [_Z20countNeighborsKernelPmPfS0_mf_param_3];
	ld.param.f32 	%f7, [_Z20countNeighborsKernelPmPfS0_mf_param_4];
	cvta.to.global.u64 	%rd1, %rd71;
	cvta.to.global.u64 	%rd2, %rd73;
	cvta.to.global.u64 	%rd3, %rd72;
	mov.u32 	%r2, %ctaid.x;
	mov.u32 	%r3, %ntid.x;
	mov.u32 	%r4, %tid.x;
	mad.lo.s32 	%r1, %r2, %r3, %r4;
	mov.u32 	%r5, %nctaid.x;
	mul.lo.s32 	%r6, %r3, %r5;
	cvt.u64.u32 	%rd4, %r6;
	setp.le.u64 	%p1, %rd69, %rd4;
	mov.b64 	%rd186, 0;
	@%p1 bra 	$L__BB0_15;
	sub.s64 	%rd5, %rd69, %rd4;
	setp.eq.s64 	%p2, %rd5, 0;
	@%p2 bra 	$L__BB0_15;
	mul.f32 	%f1, %f7, %f7;
	and.b64  	%rd6, %rd69, 7;
	and.b64  	%rd7, %rd69, 3;
	and.b64  	%rd8, %rd69, -8;
	and.b64  	%rd9, %rd69, 1;
	mov.b64 	%rd186, 0;
$L__BB0_3:
	setp.lt.u64 	%p3, %rd69, 8;
	cvt.u64.u32 	%rd78, %r1;
	add.s64 	%rd11, %rd186, %rd78;
	shl.b64 	%rd79, %rd11, 2;
	add.s64 	%rd80, %rd3, %rd79;
	ld.global.f32 	%f2, [%rd80];
	add.s64 	%rd81, %rd2, %rd79;
	ld.global.f32 	%f3, [%rd81];
	mov.b64 	%rd180, 0;
	mov.u64 	%rd185, %rd180;
	@%p3 bra 	$L__BB0_6;
	add.s64 	%rd173, %rd3, 16;
	add.s64 	%rd172, %rd2, 16;
	mov.b64 	%rd185, 0;
	mov.u64 	%rd174, %rd8;
$L__BB0_5:
	.pragma "nounroll";
	ld.global.f32 	%f8, [%rd173+-16];
	sub.f32 	%f9, %f8, %f2;
	ld.global.f32 	%f10, [%rd172+-16];
	sub.f32 	%f11, %f10, %f3;
	mul.f32 	%f12, %f11, %f11;
	fma.rn.f32 	%f13, %f9, %f9, %f12;
	setp.le.f32 	%p4, %f13, %f1;
	selp.u64 	%rd83, 1, 0, %p4;
	add.s64 	%rd84, %rd185, %rd83;
	ld.global.f32 	%f14, [%rd173+-12];
	sub.f32 	%f15, %f14, %f2;
	ld.global.f32 	%f16, [%rd172+-12];
	sub.f32 	%f17, %f16, %f3;
	mul.f32 	%f18, %f17, %f17;
	fma.rn.f32 	%f19, %f15, %f15, %f18;
	setp.le.f32 	%p5, %f19, %f1;
	selp.u64 	%rd85, 1, 0, %p5;
	add.s64 	%rd86, %rd84, %rd85;
	ld.global.f32 	%f20, [%rd173+-8];
	sub.f32 	%f21, %f20, %f2;
	ld.global.f32 	%f22, [%rd172+-8];
	sub.f32 	%f23, %f22, %f3;
	mul.f32 	%f24, %f23, %f23;
	fma.rn.f32 	%f25, %f21, %f21, %f24;
	setp.le.f32 	%p6, %f25, %f1;
	selp.u64 	%rd87, 1, 0, %p6;
	add.s64 	%rd88, %rd86, %rd87;
	ld.global.f32 	%f26, [%rd173+-4];
	sub.f32 	%f27, %f26, %f2;
	ld.global.f32 	%f28, [%rd172+-4];
	sub.f32 	%f29, %f28, %f3;
	mul.f32 	%f30, %f29, %f29;
	fma.rn.f32 	%f31, %f27, %f27, %f30;
	setp.le.f32 	%p7, %f31, %f1;
	selp.u64 	%rd89, 1, 0, %p7;
	add.s64 	%rd90, %rd88, %rd89;
	ld.global.f32 	%f32, [%rd173];
	sub.f32 	%f33, %f32, %f2;
	ld.global.f32 	%f34, [%rd172];
	sub.f32 	%f35, %f34, %f3;
	mul.f32 	%f36, %f35, %f35;
	fma.rn.f32 	%f37, %f33, %f33, %f36;
	setp.le.f32 	%p8, %f37, %f1;
	selp.u64 	%rd91, 1, 0, %p8;
	add.s64 	%rd92, %rd90, %rd91;
	ld.global.f32 	%f38, [%rd173+4];
	sub.f32 	%f39, %f38, %f2;
	ld.global.f32 	%f40, [%rd172+4];
	sub.f32 	%f41, %f40, %f3;
	mul.f32 	%f42, %f41, %f41;
	fma.rn.f32 	%f43, %f39, %f39, %f42;
	setp.le.f32 	%p9, %f43, %f1;
	selp.u64 	%rd93, 1, 0, %p9;
	add.s64 	%rd94, %rd92, %rd93;
	ld.global.f32 	%f44, [%rd173+8];
	sub.f32 	%f45, %f44, %f2;
	ld.global.f32 	%f46, [%rd172+8];
	sub.f32 	%f47, %f46, %f3;
	mul.f32 	%f48, %f47, %f47;
	fma.rn.f32 	%f49, %f45, %f45, %f48;
	setp.le.f32 	%p10, %f49, %f1;
	selp.u64 	%rd95, 1, 0, %p10;
	add.s64 	%rd96, %rd94, %rd95;
	ld.global.f32 	%f50, [%rd173+12];
	sub.f32 	%f51, %f50, %f2;
	ld.global.f32 	%f52, [%rd172+12];
	sub.f32 	%f53, %f52, %f3;
	mul.f32 	%f54, %f53, %f53;
	fma.rn.f32 	%f55, %f51, %f51, %f54;
	setp.le.f32 	%p11, %f55, %f1;
	selp.u64 	%rd97, 1, 0, %p11;
	add.s64 	%rd185, %rd96, %rd97;
	add.s64 	%rd174, %rd174, -8;
	add.s64 	%rd173, %rd173, 32;
	add.s64 	%rd172, %rd172, 32;
	setp.ne.s64 	%p12, %rd174, 0;
	mov.u64 	%rd180, %rd8;
	@%p12 bra 	$L__BB0_5;
$L__BB0_6:
	setp.eq.s64 	%p13, %rd6, 0;
	@%p13 bra 	$L__BB0_14;
	add.s64 	%rd99, %rd6, -1;
	setp.lt.u64 	%p14, %rd99, 3;
	@%p14 bra 	$L__BB0_9;
	shl.b64 	%rd100, %rd180, 2;
	add.s64 	%rd101, %rd3, %rd100;
	ld.global.f32 	%f56, [%rd101];
	sub.f32 	%f57, %f56, %f2;
	add.s64 	%rd102, %rd2, %rd100;
	ld.global.f32 	%f58, [%rd102];
	sub.f32 	%f59, %f58, %f3;
	mul.f32 	%f60, %f59, %f59;
	fma.rn.f32 	%f61, %f57, %f57, %f60;
	setp.le.f32 	%p15, %f61, %f1;
	selp.u64 	%rd103, 1, 0, %p15;
	add.s64 	%rd104, %rd185, %rd103;
	ld.global.f32 	%f62, [%rd101+4];
	sub.f32 	%f63, %f62, %f2;
	ld.global.f32 	%f64, [%rd102+4];
	sub.f32 	%f65, %f64, %f3;
	mul.f32 	%f66, %f65, %f65;
	fma.rn.f32 	%f67, %f63, %f63, %f66;
	setp.le.f32 	%p16, %f67, %f1;
	selp.u64 	%rd105, 1, 0, %p16;
	add.s64 	%rd106, %rd104, %rd105;
	ld.global.f32 	%f68, [%rd101+8];
	sub.f32 	%f69, %f68, %f2;
	ld.global.f32 	%f70, [%rd102+8];
	sub.f32 	%f71, %f70, %f3;
	mul.f32 	%f72, %f71, %f71;
	fma.rn.f32 	%f73, %f69, %f69, %f72;
	setp.le.f32 	%p17, %f73, %f1;
	selp.u64 	%rd107, 1, 0, %p17;
	add.s64 	%rd108, %rd106, %rd107;
	ld.global.f32 	%f74, [%rd101+12];
	sub.f32 	%f75, %f74, %f2;
	ld.global.f32 	%f76, [%rd102+12];
	sub.f32 	%f77, %f76, %f3;
	mul.f32 	%f78, %f77, %f77;
	fma.rn.f32 	%f79, %f75, %f75, %f78;
	setp.le.f32 	%p18, %f79, %f1;
	selp.u64 	%rd109, 1, 0, %p18;
	add.s64 	%rd185, %rd108, %rd109;
	add.s64 	%rd180, %rd180, 4;
$L__BB0_9:
	setp.eq.s64 	%p19, %rd7, 0;
	@%p19 bra 	$L__BB0_14;
	setp.eq.s64 	%p20, %rd7, 1;
	@%p20 bra 	$L__BB0_12;
	shl.b64 	%rd111, %rd180, 2;
	add.s64 	%rd112, %rd3, %rd111;
	ld.global.f32 	%f80, [%rd112];
	sub.f32 	%f81, %f80, %f2;
	add.s64 	%rd113, %rd2, %rd111;
	ld.global.f32 	%f82, [%rd113];
	sub.f32 	%f83, %f82, %f3;
	mul.f32 	%f84, %f83, %f83;
	fma.rn.f32 	%f85, %f81, %f81, %f84;
	setp.le.f32 	%p21, %f85, %f1;
	selp.u64 	%rd114, 1, 0, %p21;
	add.s64 	%rd115, %rd185, %rd114;
	ld.global.f32 	%f86, [%rd112+4];
	sub.f32 	%f87, %f86, %f2;
	ld.global.f32 	%f88, [%rd113+4];
	sub.f32 	%f89, %f88, %f3;
	mul.f32 	%f90, %f89, %f89;
	fma.rn.f32 	%f91, %f87, %f87, %f90;
	setp.le.f32 	%p22, %f91, %f1;
	selp.u64 	%rd116, 1, 0, %p22;
	add.s64 	%rd185, %rd115, %rd116;
	add.s64 	%rd180, %rd180, 2;
$L__BB0_12:
	setp.eq.s64 	%p23, %rd9, 0;
	@%p23 bra 	$L__BB0_14;
	shl.b64 	%rd117, %rd180, 2;
	add.s64 	%rd118, %rd3, %rd117;
	ld.global.f32 	%f92, [%rd118];
	sub.f32 	%f93, %f92, %f2;
	add.s64 	%rd119, %rd2, %rd117;
	ld.global.f32 	%f94, [%rd119];
	sub.f32 	%f95, %f94, %f3;
	mul.f32 	%f96, %f95, %f95;
	fma.rn.f32 	%f97, %f93, %f93, %f96;
	setp.le.f32 	%p24, %f97, %f1;
	selp.u64 	%rd120, 1, 0, %p24;
	add.s64 	%rd185, %rd185, %rd120;
$L__BB0_14:
	shl.b64 	%rd121, %rd11, 3;
	add.s64 	%rd122, %rd1, %rd121;
	st.global.u64 	[%rd122], %rd185;
	add.s64 	%rd186, %rd186, %rd4;
	setp.lt.u64 	%p25, %rd186, %rd5;
	@%p25 bra 	$L__BB0_3;
$L__BB0_15:
	cvt.u64.u32 	%rd39, %r1;
	sub.s64 	%rd123, %rd69, %rd186;
	setp.le.u64 	%p26, %rd123, %rd39;
	@%p26 bra 	$L__BB0_29;
	add.s64 	%rd40, %rd186, %rd39;
	shl.b64 	%rd125, %rd40, 2;
	add.s64 	%rd126, %rd3, %rd125;
	ld.global.f32 	%f4, [%rd126];
	add.s64 	%rd127, %rd2, %rd125;
	ld.global.f32 	%f5, [%rd127];
	mul.f32 	%f6, %f7, %f7;
	setp.eq.s64 	%p27, %rd69, 0;
	mov.b64 	%rd200, 0;
	@%p27 bra 	$L__BB0_28;
	and.b64  	%rd41, %rd69, 7;
	setp.lt.u64 	%p28, %rd69, 8;
	mov.b64 	%rd195, 0;
	mov.u64 	%rd200, %rd195;
	@%p28 bra 	$L__BB0_20;
	and.b64  	%rd195, %rd69, -8;
	add.s64 	%rd188, %rd3, 16;
	add.s64 	%rd187, %rd2, 16;
	mov.b64 	%rd200, 0;
	mov.u64 	%rd189, %rd195;
$L__BB0_19:
	.pragma "nounroll";
	ld.global.f32 	%f98, [%rd188+-16];
	sub.f32 	%f99, %f98, %f4;
	ld.global.f32 	%f100, [%rd187+-16];
	sub.f32 	%f101, %f100, %f5;
	mul.f32 	%f102, %f101, %f101;
	fma.rn.f32 	%f103, %f99, %f99, %f102;
	setp.le.f32 	%p29, %f103, %f6;
	selp.u64 	%rd131, 1, 0, %p29;
	add.s64 	%rd132, %rd200, %rd131;
	ld.global.f32 	%f104, [%rd188+-12];
	sub.f32 	%f105, %f104, %f4;
	ld.global.f32 	%f106, [%rd187+-12];
	sub.f32 	%f107, %f106, %f5;
	mul.f32 	%f108, %f107, %f107;
	fma.rn.f32 	%f109, %f105, %f105, %f108;
	setp.le.f32 	%p30, %f109, %f6;
	selp.u64 	%rd133, 1, 0, %p30;
	add.s64 	%rd134, %rd132, %rd133;
	ld.global.f32 	%f110, [%rd188+-8];
	sub.f32 	%f111, %f110, %f4;
	ld.global.f32 	%f112, [%rd187+-8];
	sub.f32 	%f113, %f112, %f5;
	mul.f32 	%f114, %f113, %f113;
	fma.rn.f32 	%f115, %f111, %f111, %f114;
	setp.le.f32 	%p31, %f115, %f6;
	selp.u64 	%rd135, 1, 0, %p31;
	add.s64 	%rd136, %rd134, %rd135;
	ld.global.f32 	%f116, [%rd188+-4];
	sub.f32 	%f117, %f116, %f4;
	ld.global.f32 	%f118, [%rd187+-4];
	sub.f32 	%f119, %f118, %f5;
	mul.f32 	%f120, %f119, %f119;
	fma.rn.f32 	%f121, %f117, %f117, %f120;
	setp.le.f32 	%p32, %f121, %f6;
	selp.u64 	%rd137, 1, 0, %p32;
	add.s64 	%rd138, %rd136, %rd137;
	ld.global.f32 	%f122, [%rd188];
	sub.f32 	%f123, %f122, %f4;
	ld.global.f32 	%f124, [%rd187];
	sub.f32 	%f125, %f124, %f5;
	mul.f32 	%f126, %f125, %f125;
	fma.rn.f32 	%f127, %f123, %f123, %f126;
	setp.le.f32 	%p33, %f127, %f6;
	selp.u64 	%rd139, 1, 0, %p33;
	add.s64 	%rd140, %rd138, %rd139;
	ld.global.f32 	%f128, [%rd188+4];
	sub.f32 	%f129, %f128, %f4;
	ld.global.f32 	%f130, [%rd187+4];
	sub.f32 	%f131, %f130, %f5;
	mul.f32 	%f132, %f131, %f131;
	fma.rn.f32 	%f133, %f129, %f129, %f132;
	setp.le.f32 	%p34, %f133, %f6;
	selp.u64 	%rd141, 1, 0, %p34;
	add.s64 	%rd142, %rd140, %rd141;
	ld.global.f32 	%f134, [%rd188+8];
	sub.f32 	%f135, %f134, %f4;
	ld.global.f32 	%f136, [%rd187+8];
	sub.f32 	%f137, %f136, %f5;
	mul.f32 	%f138, %f137, %f137;
	fma.rn.f32 	%f139, %f135, %f135, %f138;
	setp.le.f32 	%p35, %f139, %f6;
	selp.u64 	%rd143, 1, 0, %p35;
	add.s64 	%rd144, %rd142, %rd143;
	ld.global.f32 	%f140, [%rd188+12];
	sub.f32 	%f141, %f140, %f4;
	ld.global.f32 	%f142, [%rd187+12];
	sub.f32 	%f143, %f142, %f5;
	mul.f32 	%f144, %f143, %f143;
	fma.rn.f32 	%f145, %f141, %f141, %f144;
	setp.le.f32 	%p36, %f145, %f6;
	selp.u64 	%rd145, 1, 0, %p36;
	add.s64 	%rd200, %rd144, %rd145;
	add.s64 	%rd189, %rd189, -8;
	add.s64 	%rd188, %rd188, 32;
	add.s64 	%rd187, %rd187, 32;
	setp.ne.s64 	%p37, %rd189, 0;
	@%p37 bra 	$L__BB0_19;
$L__BB0_20:
	setp.eq.s64 	%p38, %rd41, 0;
	@%p38 bra 	$L__BB0_28;
	and.b64  	%rd56, %rd69, 3;
	setp.lt.u64 	%p39, %rd41, 4;
	@%p39 bra 	$L__BB0_23;
	shl.b64 	%rd147, %rd195, 2;
	add.s64 	%rd148, %rd3, %rd147;
	ld.global.f32 	%f146, [%rd148];
	sub.f32 	%f147, %f146, %f4;
	add.s64 	%rd149, %rd2, %rd147;
	ld.global.f32 	%f148, [%rd149];
	sub.f32 	%f149, %f148, %f5;
	mul.f32 	%f150, %f149, %f149;
	fma.rn.f32 	%f151, %f147, %f147, %f150;
	setp.le.f32 	%p40, %f151, %f6;
	selp.u64 	%rd150, 1, 0, %p40;
	add.s64 	%rd151, %rd200, %rd150;
	ld.global.f32 	%f152, [%rd148+4];
	sub.f32 	%f153, %f152, %f4;
	ld.global.f32 	%f154, [%rd149+4];
	sub.f32 	%f155, %f154, %f5;
	mul.f32 	%f156, %f155, %f155;
	fma.rn.f32 	%f157, %f153, %f153, %f156;
	setp.le.f32 	%p41, %f157, %f6;
	selp.u64 	%rd152, 1, 0, %p41;
	add.s64 	%rd153, %rd151, %rd152;
	ld.global.f32 	%f158, [%rd148+8];
	sub.f32 	%f159, %f158, %f4;
	ld.global.f32 	%f160, [%rd149+8];
	sub.f32 	%f161, %f160, %f5;
	mul.f32 	%f162, %f161, %f161;
	fma.rn.f32 	%f163, %f159, %f159, %f162;
	setp.le.f32 	%p42, %f163, %f6;
	selp.u64 	%rd154, 1, 0, %p42;
	add.s64 	%rd155, %rd153, %rd154;
	ld.global.f32 	%f164, [%rd148+12];
	sub.f32 	%f165, %f164, %f4;
	ld.global.f32 	%f166, [%rd149+12];
	sub.f32 	%f167, %f166, %f5;
	mul.f32 	%f168, %f167, %f167;
	fma.rn.f32 	%f169, %f165, %f165, %f168;
	setp.le.f32 	%p43, %f169, %f6;
	selp.u64 	%rd156, 1, 0, %p43;
	add.s64 	%rd200, %rd155, %rd156;
	add.s64 	%rd195, %rd195, 4;
$L__BB0_23:
	setp.eq.s64 	%p44, %rd56, 0;
	@%p44 bra 	$L__BB0_28;
	setp.eq.s64 	%p45, %rd56, 1;
	@%p45 bra 	$L__BB0_26;
	shl.b64 	%rd158, %rd195, 2;
	add.s64 	%rd159, %rd3, %rd158;
	ld.global.f32 	%f170, [%rd159];
	sub.f32 	%f171, %f170, %f4;
	add.s64 	%rd160, %rd2, %rd158;
	ld.global.f32 	%f172, [%rd160];
	sub.f32 	%f173, %f172, %f5;
	mul.f32 	%f174, %f173, %f173;
	fma.rn.f32 	%f175, %f171, %f171, %f174;
	setp.le.f32 	%p46, %f175, %f6;
	selp.u64 	%rd161, 1, 0, %p46;
	add.s64 	%rd162, %rd200, %rd161;
	ld.global.f32 	%f176, [%rd159+4];
	sub.f32 	%f177, %f176, %f4;
	ld.global.f32 	%f178, [%rd160+4];
	sub.f32 	%f179, %f178, %f5;
	mul.f32 	%f180, %f179, %f179;
	fma.rn.f32 	%f181, %f177, %f177, %f180;
	setp.le.f32 	%p47, %f181, %f6;
	selp.u64 	%rd163, 1, 0, %p47;
	add.s64 	%rd200, %rd162, %rd163;
	add.s64 	%rd195, %rd195, 2;
$L__BB0_26:
	and.b64  	%rd164, %rd69, 1;
	setp.eq.b64 	%p48, %rd164, 1;
	not.pred 	%p49, %p48;
	@%p49 bra 	$L__BB0_28;
	shl.b64 	%rd165, %rd195, 2;
	add.s64 	%rd166, %rd3, %rd165;
	ld.global.f32 	%f182, [%rd166];
	sub.f32 	%f183, %f182, %f4;
	add.s64 	%rd167, %rd2, %rd165;
	ld.global.f32 	%f184, [%rd167];
	sub.f32 	%f185, %f184, %f5;
	mul.f32 	%f186, %f185, %f185;
	fma.rn.f32 	%f187, %f183, %f183, %f186;
	setp.le.f32 	%p50, %f187, %f6;
	selp.u64 	%rd168, 1, 0, %p50;
	add.s64 	%rd200, %rd200, %rd168;
$L__BB0_28:
	shl.b64 	%rd169, %rd40, 3;
	add.s64 	%rd170, %rd1, %rd169;
	st.global.u64 	[%rd170], %rd200;
$L__BB0_29:
	ret;

}


// ===== COMPILED SASS (sm_100) =====

	.target	sm_100

	.elftype	@"ET_EXEC"


//--------------------- .note.nv.tkinfo           --------------------------
	.section	.note.nv.tkinfo,"",@"SHT_NOTE"
	.sectionflags	@"SHF_NOTE_NV_TKINFO"
	.tkinfo
        /*0018*/ 	.word	0x00000002
        /*0030*/ 	.string	""
        /*0030*/ 	.string	"ptxas"
        /*0030*/ 	.string	"Cuda compilation tools, release 13.0, V13.0.88"
        /*0030*/ 	.string	"Build cuda_13.0.r13.0/compiler.36424714_0"
        /*0030*/ 	.string	"-arch sm_100 -m 64 "



//--------------------- .note.nv.cuinfo           --------------------------
	.section	.note.nv.cuinfo,"",@"SHT_NOTE"
	.sectionflags	@"SHF_NOTE_NV_CUINFO"
        /*0018*/ 	.short	0x0002
        /*001a*/ 	.short	0x0064
        /*001c*/ 	.short	0x0082
	.zero		2


//--------------------- .nv.info                  --------------------------
	.section	.nv.info,"",@"SHT_CUDA_INFO"
	.align	4


	//----- nvinfo : EIATTR_REGCOUNT
	.align		4
        /*0000*/ 	.byte	0x04, 0x2f
        /*0002*/ 	.short	(.L_1 - .L_0)
	.align		4
.L_0:
        /*0004*/ 	.word	index@(_Z20countNeighborsKernelPmPfS0_mf)
        /*0008*/ 	.word	0x0000001e


	//----- nvinfo : EIATTR_FRAME_SIZE
	.align		4
.L_1:
        /*000c*/ 	.byte	0x04, 0x11
        /*000e*/ 	.short	(.L_3 - .L_2)
	.align		4
.L_2:
        /*0010*/ 	.word	index@(_Z20countNeighborsKernelPmPfS0_mf)
        /*0014*/ 	.word	0x00000000


	//----- nvinfo : EIATTR_MIN_STACK_SIZE
	.align		4
.L_3:
        /*0018*/ 	.byte	0x04, 0x12
        /*001a*/ 	.short	(.L_5 - .L_4)
	.align		4
.L_4:
        /*001c*/ 	.word	index@(_Z20countNeighborsKernelPmPfS0_mf)
        /*0020*/ 	.word	0x00000000
.L_5:


//--------------------- .nv.compat                --------------------------
	.section	.nv.compat,"",@"SHT_CUDA_COMPAT_INFO"
	.align	4
        /*0000*/ 	.byte	0x02, 0x09, 0x00, 0x00, 0x02, 0x02, 0x01, 0x00, 0x02, 0x05, 0x05, 0x00, 0x03, 0x07, 0x01, 0x01
        /*0010*/ 	.byte	0x02, 0x03, 0x00, 0x00, 0x02, 0x06, 0x01, 0x00, 0x04, 0x0b, 0x08, 0x00, 0x09, 0x00, 0x00, 0x00
        /*0020*/ 	.byte	0x00, 0x00, 0x00, 0x00


//--------------------- .nv.info._Z20countNeighborsKernelPmPfS0_mf --------------------------
	.section	.nv.info._Z20countNeighborsKernelPmPfS0_mf,"",@"SHT_CUDA_INFO"
	.sectionflags	@""
	.align	4


	//----- nvinfo : EIATTR_CUDA_API_VERSION
	.align		4
        /*0000*/ 	.byte	0x04, 0x37
        /*0002*/ 	.short	(.L_7 - .L_6)
.L_6:
        /*0004*/ 	.word	0x00000082


	//----- nvinfo : EIATTR_KPARAM_INFO
	.align		4
.L_7:
        /*0008*/ 	.byte	0x04, 0x17
        /*000a*/ 	.short	(.L_9 - .L_8)
.L_8:
        /*000c*/ 	.word	0x00000000
        /*0010*/ 	.short	0x0004
        /*0012*/ 	.short	0x0020
        /*0014*/ 	.byte	0x00, 0xf0, 0x11, 0x00


	//----- nvinfo : EIATTR_KPARAM_INFO
	.align		4
.L_9:
        /*0018*/ 	.byte	0x04, 0x17
        /*001a*/ 	.short	(.L_11 - .L_10)
.L_10:
        /*001c*/ 	.word	0x00000000
        /*0020*/ 	.short	0x0003
        /*0022*/ 	.short	0x0018
        /*0024*/ 	.byte	0x00, 0xf0, 0x21, 0x00


	//----- nvinfo : EIATTR_KPARAM_INFO
	.align		4
.L_11:
        /*0028*/ 	.byte	0x04, 0x17
        /*002a*/ 	.short	(.L_13 - .L_12)
.L_12:
        /*002c*/ 	.word	0x00000000
        /*0030*/ 	.short	0x0002
        /*0032*/ 	.short	0x0010
        /*0034*/ 	.byte	0x00, 0xf5, 0x21, 0x00


	//----- nvinfo : EIATTR_KPARAM_INFO
	.align		4
.L_13:
        /*0038*/ 	.byte	0x04, 0x17
        /*003a*/ 	.short	(.L_15 - .L_14)
.L_14:
        /*003c*/ 	.word	0x00000000
        /*0040*/ 	.short	0x0001
        /*0042*/ 	.short	0x0008
        /*0044*/ 	.byte	0x00, 0xf5, 0x21, 0x00


	//----- nvinfo : EIATTR_KPARAM_INFO
	.align		4
.L_15:
        /*0048*/ 	.byte	0x04, 0x17
        /*004a*/ 	.short	(.L_17 - .L_16)
.L_16:
        /*004c*/ 	.word	0x00000000
        /*0050*/ 	.short	0x0000
        /*0052*/ 	.short	0x0000
        /*0054*/ 	.byte	0x00, 0xf5, 0x21, 0x00


	//----- nvinfo : EIATTR_SPARSE_MMA_MASK
	.align		4
.L_17:
        /*0058*/ 	.byte	0x03, 0x50
        /*005a*/ 	.short	0x0000


	//----- nvinfo : EIATTR_MAXREG_COUNT
	.align		4
        /*005c*/ 	.byte	0x03, 0x1b
        /*005e*/ 	.short	0x00ff


	//----- nvinfo : EIATTR_MERCURY_ISA_VERSION
	.align		4
        /*0060*/ 	.byte	0x03, 0x5f
        /*0062*/ 	.short	0x0101


	//----- nvinfo : EIATTR_VRC_CTA_INIT_COUNT
	.align		4
        /*0064*/ 	.byte	0x02, 0x4a
	.zero		1
	.zero		1


	//----- nvinfo : EIATTR_EXIT_INSTR_OFFSETS
	.align		4
        /*0068*/ 	.byte	0x04, 0x1c
        /*006a*/ 	.short	(.L_19 - .L_18)


	//   ....[0]....
.L_18:
        /*006c*/ 	.word	0x000010f0


	//   ....[1]....
        /*0070*/ 	.word	0x00001f60


	//----- nvinfo : EIATTR_CBANK_PARAM_SIZE
	.align		4
.L_19:
        /*0074*/ 	.byte	0x03, 0x19
        /*0076*/ 	.short	0x0024


	//----- nvinfo : EIATTR_PARAM_CBANK
	.align		4
        /*0078*/ 	.byte	0x04, 0x0a
        /*007a*/ 	.short	(.L_21 - .L_20)
	.align		4
.L_20:
        /*007c*/ 	.word	index@(.nv.constant0._Z20countNeighborsKernelPmPfS0_mf)
        /*0080*/ 	.short	0x0380
        /*0082*/ 	.short	0x0024


	//----- nvinfo : EIATTR_SW_WAR
	.align		4
.L_21:
        /*0084*/ 	.byte	0x04, 0x36
        /*0086*/ 	.short	(.L_23 - .L_22)
.L_22:
        /*0088*/ 	.word	0x00000008
.L_23:


//--------------------- .nv.callgraph             --------------------------
	.section	.nv.callgraph,"",@"SHT_CUDA_CALLGRAPH"
	.align	4
	.sectionentsize	8
	.align		4
        /*0000*/ 	.word	0x00000000
	.align		4
        /*0004*/ 	.word	0xffffffff
	.align		4
        /*0008*/ 	.word	0x00000000
	.align		4
        /*000c*/ 	.word	0xfffffffe
	.align		4
        /*0010*/ 	.word	0x00000000
	.align		4
        /*0014*/ 	.word	0xfffffffd
	.align		4
        /*0018*/ 	.word	0x00000000
	.align		4
        /*001c*/ 	.word	0xfffffffc


//--------------------- .text._Z20countNeighborsKernelPmPfS0_mf --------------------------
	.section	.text._Z20countNeighborsKernelPmPfS0_mf,"ax",@progbits
	.align	128
        .global         _Z20countNeighborsKernelPmPfS0_mf
        .type           _Z20countNeighborsKernelPmPfS0_mf,@function
        .size           _Z20countNeighborsKernelPmPfS0_mf,(.L_x_13 - _Z20countNeighborsKernelPmPfS0_mf)
        .other          _Z20countNeighborsKernelPmPfS0_mf,@"STO_CUDA_ENTRY STV_DEFAULT"
_Z20countNeighborsKernelPmPfS0_mf:
.text._Z20countNeighborsKernelPmPfS0_mf:
[----:B------:R-:W-:Y:S01]  /*0000*/  LDC R1, c[0x0][0x37c] ;  /* 0x0000df00ff017b82 */ /* 0x000fe20000000800 */
[----:B------:R-:W0:Y:S07]  /*0010*/  LDCU UR14, c[0x0][0x360] ;  /* 0x00006c00ff0e77ac */ /* 0x000e2e0008000800 */
[----:B------:R-:W1:Y:S01]  /*0020*/  LDC R3, c[0x0][0x360] ;  /* 0x0000d800ff037b82 */ /* 0x000e620000000800 */
[----:B------:R-:W1:Y:S01]  /*0030*/  S2R R0, SR_TID.X ;  /* 0x0000000000007919 */ /* 0x000e620000002100 */
[----:B------:R-:W0:Y:S01]  /*0040*/  LDCU UR4, c[0x0][0x370] ;  /* 0x00006e00ff0477ac */ /* 0x000e220008000800 */
[----:B------:R-:W2:Y:S05]  /*0050*/  LDCU.64 UR10, c[0x0][0x398] ;  /* 0x00007300ff0a77ac */ /* 0x000eaa0008000a00 */
[----:B------:R-:W1:Y:S01]  /*0060*/  S2UR UR5, SR_CTAID.X ;  /* 0x00000000000579c3 */ /* 0x000e620000002500 */
[----:B------:R-:W3:Y:S01]  /*0070*/  LDCU.64 UR18, c[0x0][0x358] ;  /* 0x00006b00ff1277ac */ /* 0x000ee20008000a00 */
[----:B------:R-:W-:Y:S01]  /*0080*/  UMOV UR6, URZ ;  /* 0x000000ff00067c82 */ /* 0x000fe20008000000 */
[----:B------:R-:W-:Y:S01]  /*0090*/  UMOV UR7, URZ ;  /* 0x000000ff00077c82 */ /* 0x000fe20008000000 */
[----:B0-----:R-:W-:-:S04]  /*00a0*/  UIMAD UR14, UR14, UR4, URZ ;  /* 0x000000040e0e72a4 */ /* 0x001fc8000f8e02ff */
[----:B--2---:R-:W-:-:S04]  /*00b0*/  UISETP.GE.U32.AND UP0, UPT, UR14, UR10, UPT ;  /* 0x0000000a0e00728c */ /* 0x004fc8000bf06070 */
[----:B------:R-:W-:Y:S01]  /*00c0*/  UISETP.GE.U32.AND.EX UP0, UPT, URZ, UR11, UPT, UP0 ;  /* 0x0000000bff00728c */ /* 0x000fe2000bf06100 */
[----:B-1----:R-:W-:-:S08]  /*00d0*/  IMAD R0, R3, UR5, R0 ;  /* 0x0000000503007c24 */ /* 0x002fd0000f8e0200 */
[----:B---3--:R-:W-:Y:S05]  /*00e0*/  BRA.U UP0, `(.L_x_0) ;  /* 0x0000000d00ec7547 */ /* 0x008fea000b800000 */
[----:B------:R-:W-:-:S04]  /*00f0*/  UIADD3 UR23, UP0, UPT, -UR14, UR10, URZ ;  /* 0x0000000a0e177290 */ /* 0x000fc8000ff1e1ff */
[----:B------:R-:W-:Y:S02]  /*0100*/  UIADD3.X UR24, UPT, UPT, UR11, -0x1, URZ, UP0, !UPT ;  /* 0xffffffff0b187890 */ /* 0x000fe400087fe4ff */
[----:B------:R-:W-:-:S04]  /*0110*/  UISETP.NE.U32.AND UP0, UPT, UR23, URZ, UPT ;  /* 0x000000ff1700728c */ /* 0x000fc8000bf05070 */
[----:B------:R-:W-:-:S09]  /*0120*/  UISETP.NE.AND.EX UP0, UPT, UR24, URZ, UPT, UP0 ;  /* 0x000000ff1800728c */ /* 0x000fd2000bf05300 */
[----:B------:R-:W-:Y:S05]  /*0130*/  BRA.U !UP0, `(.L_x_0) ;  /* 0x0000000d08d87547 */ /* 0x000fea000b800000 */
[----:B------:R-:W0:Y:S01]  /*0140*/  LDC R6, c[0x0][0x3a0] ;  /* 0x0000e800ff067b82 */ /* 0x000e220000000800 */
[----:B------:R-:W-:Y:S02]  /*0150*/  ULOP3.LUT UR22, UR10, 0x7, URZ, 0xc0, !UPT ;  /* 0x000000070a167892 */ /* 0x000fe4000f8ec0ff */
[----:B------:R-:W-:Y:S02]  /*0160*/  ULOP3.LUT UR21, UR10, 0x3, URZ, 0xc0, !UPT ;  /* 0x000000030a157892 */ /* 0x000fe4000f8ec0ff */
[----:B------:R-:W-:Y:S01]  /*0170*/  ULOP3.LUT UR17, UR10, 0xfffffff8, URZ, 0xc0, !UPT ;  /* 0xfffffff80a117892 */ /* 0x000fe2000f8ec0ff */
[----:B------:R-:W-:Y:S01]  /*0180*/  UMOV UR6, URZ ;  /* 0x000000ff00067c82 */ /* 0x000fe20008000000 */
[----:B------:R-:W-:Y:S01]  /*0190*/  UMOV UR7, URZ ;  /* 0x000000ff00077c82 */ /* 0x000fe20008000000 */
[----:B0-----:R-:W-:-:S09]  /*01a0*/  FMUL R6, R6, R6 ;  /* 0x0000000606067220 */ /* 0x001fd20000400000 */
.L_x_6:
[----:B0-----:R-:W0:Y:S01]  /*01b0*/  LDCU.64 UR12, c[0x0][0x388] ;  /* 0x00007100ff0c77ac */ /* 0x001e220008000a00 */
[----:B------:R-:W-:Y:S01]  /*01c0*/  IADD3 R7, P0, PT, R0, UR6, RZ ;  /* 0x0000000600077c10 */ /* 0x000fe2000ff1e0ff */
[----:B------:R-:W1:Y:S04]  /*01d0*/  LDCU.128 UR8, c[0x0][0x390] ;  /* 0x00007200ff0877ac */ /* 0x000e680008000c00 */
[----:B------:R-:W-:Y:S02]  /*01e0*/  IMAD.SHL.U32 R4, R7, 0x4, RZ ;  /* 0x0000000407047824 */ /* 0x000fe400078e00ff */
[----:B------:R-:W-:-:S05]  /*01f0*/  IMAD.X R8, RZ, RZ, UR7, P0 ;  /* 0x00000007ff087e24 */ /* 0x000fca00080e06ff */
[----:B------:R-:W-:Y:S02]  /*0200*/  SHF.L.U64.HI R5, R7, 0x2, R8 ;  /* 0x0000000207057819 */ /* 0x000fe40000010208 */
[C---:B0-----:R-:W-:Y:S02]  /*0210*/  IADD3 R2, P0, PT, R4.reuse, UR12, RZ ;  /* 0x0000000c04027c10 */ /* 0x041fe4000ff1e0ff */
[----:B-1----:R-:W-:Y:S02]  /*0220*/  IADD3 R4, P1, PT, R4, UR8, RZ ;  /* 0x0000000804047c10 */ /* 0x002fe4000ff3e0ff */
[C---:B------:R-:W-:Y:S02]  /*0230*/  IADD3.X R3, PT, PT, R5.reuse, UR13, RZ, P0, !PT ;  /* 0x0000000d05037c10 */ /* 0x040fe400087fe4ff */
[----:B------:R-:W-:-:S03]  /*0240*/  IADD3.X R5, PT, PT, R5, UR9, RZ, P1, !PT ;  /* 0x0000000905057c10 */ /* 0x000fc60008ffe4ff */
[----:B-----5:R0:W5:Y:S04]  /*0250*/  LDG.E R9, desc[UR18][R2.64] ;  /* 0x0000001202097981 */ /* 0x020168000c1e1900 */
[----:B------:R0:W5:Y:S01]  /*0260*/  LDG.E R10, desc[UR18][R4.64] ;  /* 0x00000012040a7981 */ /* 0x000162000c1e1900 */
[----:B------:R-:W-:Y:S01]  /*0270*/  UISETP.GE.U32.AND UP1, UPT, UR10, 0x8, UPT ;  /* 0x000000080a00788c */ /* 0x000fe2000bf26070 */
[----:B------:R-:W-:Y:S01]  /*0280*/  HFMA2 R12, -RZ, RZ, 0, 0 ;  /* 0x00000000ff0c7431 */ /* 0x000fe200000001ff */
[----:B------:R-:W-:Y:S01]  /*0290*/  UIADD3 UR6, UP2, UPT, UR14, UR6, URZ ;  /* 0x000000060e067290 */ /* 0x000fe2000ff5e0ff */
[----:B------:R-:W-:Y:S01]  /*02a0*/  IMAD.MOV.U32 R11, RZ, RZ, RZ ;  /* 0x000000ffff0b7224 */ /* 0x000fe200078e00ff */
[----:B------:R-:W-:Y:S02]  /*02b0*/  UISETP.GE.U32.AND.EX UP1, UPT, UR11, URZ, UPT, UP1 ;  /* 0x000000ff0b00728c */ /* 0x000fe4000bf26110 */
[----:B------:R-:W-:-:S02]  /*02c0*/  UISETP.GE.U32.AND UP0, UPT, UR6, UR23, UPT ;  /* 0x000000170600728c */ /* 0x000fc4000bf06070 */
[----:B------:R-:W-:Y:S01]  /*02d0*/  UIADD3.X UR7, UPT, UPT, URZ, UR7, URZ, UP2, !UPT ;  /* 0x00000007ff077290 */ /* 0x000fe200097fe4ff */
[----:B------:R-:W-:Y:S01]  /*02e0*/  UMOV UR4, URZ ;  /* 0x000000ff00047c82 */ /* 0x000fe20008000000 */
[----:B------:R-:W-:Y:S02]  /*02f0*/  UMOV UR5, URZ ;  /* 0x000000ff00057c82 */ /* 0x000fe40008000000 */
[----:B------:R-:W-:Y:S01]  /*0300*/  UISETP.GE.U32.AND.EX UP0, UPT, UR7, UR24, UPT, UP0 ;  /* 0x000000180700728c */ /* 0x000fe2000bf06100 */
[----:B0-----:R-:W-:Y:S10]  /*0310*/  BRA.U !UP1, `(.L_x_1) ;  /* 0x0000000509807547 */ /* 0x001ff4000b800000 */
[----:B------:R-:W0:Y:S01]  /*0320*/  LDCU UR15, c[0x0][0x39c] ;  /* 0x00007380ff0f77ac */ /* 0x000e220008000800 */
[----:B------:R-:W-:Y:S01]  /*0330*/  IMAD.MOV.U32 R12, RZ, RZ, RZ ;  /* 0x000000ffff0c7224 */ /* 0x000fe200078e00ff */
[----:B------:R-:W-:Y:S01]  /*0340*/  MOV R11, RZ ;  /* 0x000000ff000b7202 */ /* 0x000fe20000000f00 */
[----:B------:R-:W-:Y:S02]  /*0350*/  UIADD3 UR16, UP1, UPT, UR12, 0x10, URZ ;  /* 0x000000100c107890 */ /* 0x000fe4000ff3e0ff */
[----:B------:R-:W-:Y:S02]  /*0360*/  UIADD3 UR4, UP2, UPT, UR8, 0x10, URZ ;  /* 0x0000001008047890 */ /* 0x000fe4000ff5e0ff */
[----:B------:R-:W-:Y:S02]  /*0370*/  UIADD3.X UR20, UPT, UPT, URZ, UR13, URZ, UP1, !UPT ;  /* 0x0000000dff147290 */ /* 0x000fe40008ffe4ff */
[----:B------:R-:W-:Y:S01]  /*0380*/  UIADD3.X UR5, UPT, UPT, URZ, UR9, URZ, UP2, !UPT ;  /* 0x00000009ff057290 */ /* 0x000fe200097fe4ff */
[----:B------:R-:W-:-:S02]  /*0390*/  IMAD.U32 R2, RZ, RZ, UR16 ;  /* 0x00000010ff027e24 */ /* 0x000fc4000f8e00ff */
[----:B------:R-:W-:Y:S01]  /*03a0*/  IMAD.U32 R4, RZ, RZ, UR4 ;  /* 0x00000004ff047e24 */ /* 0x000fe2000f8e00ff */
[----:B------:R-:W-:Y:S01]  /*03b0*/  MOV R3, UR20 ;  /* 0x0000001400037c02 */ /* 0x000fe20008000f00 */
[----:B------:R-:W-:Y:S01]  /*03c0*/  UMOV UR4, UR17 ;  /* 0x0000001100047c82 */ /* 0x000fe20008000000 */
[----:B------:R-:W-:Y:S01]  /*03d0*/  IMAD.U32 R5, RZ, RZ, UR5 ;  /* 0x00000005ff057e24 */ /* 0x000fe2000f8e00ff */
[----:B0-----:R-:W-:-:S06]  /*03e0*/  UMOV UR5, UR15 ;  /* 0x0000000f00057c82 */ /* 0x001fcc0008000000 */
.L_x_2:
[----:B------:R-:W2:Y:S04]  /*03f0*/  LDG.E R19, desc[UR18][R4.64+-0x10] ;  /* 0xfffff01204137981 */ /* 0x000ea8000c1e1900 */
[----:B------:R-:W3:Y:S04]  /*0400*/  LDG.E R20, desc[UR18][R2.64+-0x10] ;  /* 0xfffff01202147981 */ /* 0x000ee8000c1e1900 */
[----:B------:R-:W4:Y:S04]  /*0410*/  LDG.E R13, desc[UR18][R4.64+-0xc] ;  /* 0xfffff412040d7981 */ /* 0x000f28000c1e1900 */
[----:B------:R-:W4:Y:S04]  /*0420*/  LDG.E R14, desc[UR18][R2.64+-0xc] ;  /* 0xfffff412020e7981 */ /* 0x000f28000c1e1900 */
[----:B------:R-:W4:Y:S04]  /*0430*/  LDG.E R17, desc[UR18][R4.64+-0x8] ;  /* 0xfffff81204117981 */ /* 0x000f28000c1e1900 */
[----:B------:R-:W4:Y:S04]  /*0440*/  LDG.E R15, desc[UR18][R4.64+-0x4] ;  /* 0xfffffc12040f7981 */ /* 0x000f28000c1e1900 */
[----:B------:R-:W4:Y:S04]  /*0450*/  LDG.E R18, desc[UR18][R2.64+-0x8] ;  /* 0xfffff81202127981 */ /* 0x000f28000c1e1900 */
[----:B------:R-:W4:Y:S04]  /*0460*/  LDG.E R16, desc[UR18][R2.64+-0x4] ;  /* 0xfffffc1202107981 */ /* 0x000f28000c1e1900 */
[----:B------:R-:W4:Y:S04]  /*0470*/  LDG.E R22, desc[UR18][R2.64+0x4] ;  /* 0x0000041202167981 */ /* 0x000f28000c1e1900 */
[----:B------:R-:W4:Y:S01]  /*0480*/  LDG.E R26, desc[UR18][R2.64+0x8] ;  /* 0x00000812021a7981 */ /* 0x000f22000c1e1900 */
[----:B--2--5:R-:W-:-:S03]  /*0490*/  FADD R21, -R10, R19 ;  /* 0x000000130a157221 */ /* 0x024fc60000000100 */
[----:B------:R-:W2:Y:S01]  /*04a0*/  LDG.E R19, desc[UR18][R4.64] ;  /* 0x0000001204137981 */ /* 0x000ea2000c1e1900 */
[----:B---3--:R-:W-:Y:S01]  /*04b0*/  FADD R23, -R9, R20 ;  /* 0x0000001409177221 */ /* 0x008fe20000000100 */
[----:B------:R-:W-:Y:S02]  /*04c0*/  FMUL R24, R21, R21 ;  /* 0x0000001515187220 */ /* 0x000fe40000400000 */
[----:B------:R-:W3:Y:S02]  /*04d0*/  LDG.E R20, desc[UR18][R2.64] ;  /* 0x0000001202147981 */ /* 0x000ee4000c1e1900 */
[----:B------:R-:W-:Y:S02]  /*04e0*/  FFMA R25, R23, R23, R24 ;  /* 0x0000001717197223 */ /* 0x000fe40000000018 */
[----:B------:R-:W3:Y:S04]  /*04f0*/  LDG.E R21, desc[UR18][R4.64+0x4] ;  /* 0x0000041204157981 */ /* 0x000ee8000c1e1900 */
[----:B------:R-:W3:Y:S01]  /*0500*/  LDG.E R23, desc[UR18][R4.64+0x8] ;  /* 0x0000081204177981 */ /* 0x000ee2000c1e1900 */
[----:B------:R-:W-:-:S03]  /*0510*/  FSETP.GTU.AND P0, PT, R25, R6, PT ;  /* 0x000000061900720b */ /* 0x000fc60003f0c000 */
[----:B------:R-:W3:Y:S04]  /*0520*/  LDG.E R25, desc[UR18][R4.64+0xc] ;  /* 0x00000c1204197981 */ /* 0x000ee8000c1e1900 */
[----:B------:R0:W3:Y:S01]  /*0530*/  LDG.E R24, desc[UR18][R2.64+0xc] ;  /* 0x00000c1202187981 */ /* 0x0000e2000c1e1900 */
[C---:B----4-:R-:W-:Y:S01]  /*0540*/  FADD R13, -R10.reuse, R13 ;  /* 0x0000000d0a0d7221 */ /* 0x050fe20000000100 */
[----:B------:R-:W-:Y:S01]  /*0550*/  FADD R14, -R9, R14 ;  /* 0x0000000e090e7221 */ /* 0x000fe20000000100 */
[C---:B------:R-:W-:Y:S01]  /*0560*/  FADD R17, -R10.reuse, R17 ;  /* 0x000000110a117221 */ /* 0x040fe20000000100 */
[----:B------:R-:W-:Y:S01]  /*0570*/  FADD R15, -R10, R15 ;  /* 0x0000000f0a0f7221 */ /* 0x000fe20000000100 */
[----:B------:R-:W-:Y:S01]  /*0580*/  FMUL R13, R13, R13 ;  /* 0x0000000d0d0d7220 */ /* 0x000fe20000400000 */
[----:B------:R-:W-:Y:S01]  /*0590*/  FADD R18, -R9, R18 ;  /* 0x0000001209127221 */ /* 0x000fe20000000100 */
[----:B------:R-:W-:Y:S01]  /*05a0*/  FMUL R17, R17, R17 ;  /* 0x0000001111117220 */ /* 0x000fe20000400000 */
[----:B------:R-:W-:Y:S01]  /*05b0*/  FADD R16, -R9, R16 ;  /* 0x0000001009107221 */ /* 0x000fe20000000100 */
[----:B------:R-:W-:Y:S01]  /*05c0*/  FFMA R13, R14, R14, R13 ;  /* 0x0000000e0e0d7223 */ /* 0x000fe2000000000d */
[----:B------:R-:W-:Y:S01]  /*05d0*/  FMUL R15, R15, R15 ;  /* 0x0000000f0f0f7220 */ /* 0x000fe20000400000 */
[----:B------:R-:W-:Y:S01]  /*05e0*/  FFMA R17, R18, R18, R17 ;  /* 0x0000001212117223 */ /* 0x000fe20000000011 */
[----:B------:R-:W-:-:S02]  /*05f0*/  FADD R22, -R9, R22 ;  /* 0x0000001609167221 */ /* 0x000fc40000000100 */
[----:B------:R-:W-:Y:S01]  /*0600*/  FSETP.GTU.AND P1, PT, R13, R6, PT ;  /* 0x000000060d00720b */ /* 0x000fe20003f2c000 */
[----:B------:R-:W-:Y:S01]  /*0610*/  FFMA R15, R16, R16, R15 ;  /* 0x00000010100f7223 */ /* 0x000fe2000000000f */
[----:B------:R-:W-:Y:S01]  /*0620*/  SEL R14, RZ, 0x1, P0 ;  /* 0x00000001ff0e7807 */ /* 0x000fe20000000000 */
[----:B------:R-:W-:Y:S01]  /*0630*/  FADD R26, -R9, R26 ;  /* 0x0000001a091a7221 */ /* 0x000fe20000000100 */
[----:B------:R-:W-:Y:S02]  /*0640*/  SEL R13, RZ, 0x1, P1 ;  /* 0x00000001ff0d7807 */ /* 0x000fe40000800000 */
[-C--:B------:R-:W-:Y:S02]  /*0650*/  FSETP.GTU.AND P0, PT, R17, R6.reuse, PT ;  /* 0x000000061100720b */ /* 0x080fe40003f0c000 */
[----:B------:R-:W-:Y:S01]  /*0660*/  FSETP.GTU.AND P1, PT, R15, R6, PT ;  /* 0x000000060f00720b */ /* 0x000fe20003f2c000 */
[----:B------:R-:W-:Y:S01]  /*0670*/  UIADD3 UR4, UP1, UPT, UR4, -0x8, URZ ;  /* 0xfffffff804047890 */ /* 0x000fe2000ff3e0ff */
[----:B------:R-:W-:-:S02]  /*0680*/  IADD3 R12, P3, P2, R13, R12, R14 ;  /* 0x0000000c0d0c7210 */ /* 0x000fc40007a7e00e */
[----:B------:R-:W-:Y:S02]  /*0690*/  SEL R14, RZ, 0x1, P0 ;  /* 0x00000001ff0e7807 */ /* 0x000fe40000000000 */
[----:B------:R-:W-:Y:S01]  /*06a0*/  SEL R13, RZ, 0x1, P1 ;  /* 0x00000001ff0d7807 */ /* 0x000fe20000800000 */
[----:B------:R-:W-:Y:S02]  /*06b0*/  UIADD3.X UR5, UPT, UPT, UR5, -0x1, URZ, UP1, !UPT ;  /* 0xffffffff05057890 */ /* 0x000fe40008ffe4ff */
[----:B------:R-:W-:Y:S01]  /*06c0*/  UISETP.NE.U32.AND UP1, UPT, UR4, URZ, UPT ;  /* 0x000000ff0400728c */ /* 0x000fe2000bf25070 */
[----:B------:R-:W-:Y:S02]  /*06d0*/  IADD3 R12, P1, P0, R13, R12, R14 ;  /* 0x0000000c0d0c7210 */ /* 0x000fe4000783e00e */
[----:B------:R-:W-:Y:S01]  /*06e0*/  IADD3.X R11, PT, PT, RZ, R11, RZ, P3, P2 ;  /* 0x0000000bff0b7210 */ /* 0x000fe20001fe44ff */
[----:B------:R-:W-:-:S03]  /*06f0*/  UISETP.NE.AND.EX UP1, UPT, UR5, URZ, UPT, UP1 ;  /* 0x000000ff0500728c */ /* 0x000fc6000bf25310 */
[----:B------:R-:W-:Y:S02]  /*0700*/  IADD3.X R11, PT, PT, RZ, R11, RZ, P1, P0 ;  /* 0x0000000bff0b7210 */ /* 0x000fe40000fe04ff */
[----:B0-----:R-:W-:Y:S02]  /*0710*/  IADD3 R2, P0, PT, R2, 0x20, RZ ;  /* 0x0000002002027810 */ /* 0x001fe40007f1e0ff */
[----:B------:R-:W-:-:S03]  /*0720*/  IADD3 R4, P1, PT, R4, 0x20, RZ ;  /* 0x0000002004047810 */ /* 0x000fc60007f3e0ff */
[----:B------:R-:W-:Y:S01]  /*0730*/  IMAD.X R3, RZ, RZ, R3, P0 ;  /* 0x000000ffff037224 */ /* 0x000fe200000e0603 */
[----:B------:R-:W-:Y:S01]  /*0740*/  IADD3.X R5, PT, PT, RZ, R5, RZ, P1, !PT ;  /* 0x00000005ff057210 */ /* 0x000fe20000ffe4ff */
[C---:B--2---:R-:W-:Y:S01]  /*0750*/  FADD R19, -R10.reuse, R19 ;  /* 0x000000130a137221 */ /* 0x044fe20000000100 */
[----:B---3--:R-:W-:Y:S01]  /*0760*/  FADD R20, -R9, R20 ;  /* 0x0000001409147221 */ /* 0x008fe20000000100 */
[C---:B------:R-:W-:Y:S02]  /*0770*/  FADD R21, -R10.reuse, R21 ;  /* 0x000000150a157221 */ /* 0x040fe40000000100 */
[----:B------:R-:W-:Y:S01]  /*0780*/  FMUL R19, R19, R19 ;  /* 0x0000001313137220 */ /* 0x000fe20000400000 */
[C---:B------:R-:W-:Y:S01]  /*0790*/  FADD R23, -R10.reuse, R23 ;  /* 0x000000170a177221 */ /* 0x040fe20000000100 */
[----:B------:R-:W-:Y:S01]  /*07a0*/  FMUL R21, R21, R21 ;  /* 0x0000001515157220 */ /* 0x000fe20000400000 */
[----:B------:R-:W-:Y:S02]  /*07b0*/  FADD R25, -R10, R25 ;  /* 0x000000190a197221 */ /* 0x000fe40000000100 */
[----:B------:R-:W-:Y:S01]  /*07c0*/  FMUL R23, R23, R23 ;  /* 0x0000001717177220 */ /* 0x000fe20000400000 */
[----:B------:R-:W-:Y:S01]  /*07d0*/  FFMA R19, R20, R20, R19 ;  /* 0x0000001414137223 */ /* 0x000fe20000000013 */
[----:B------:R-:W-:Y:S01]  /*07e0*/  FFMA R21, R22, R22, R21 ;  /* 0x0000001616157223 */ /* 0x000fe20000000015 */
[----:B------:R-:W-:Y:S01]  /*07f0*/  FADD R24, -R9, R24 ;  /* 0x0000001809187221 */ /* 0x000fe20000000100 */
[----:B------:R-:W-:Y:S01]  /*0800*/  FMUL R25, R25, R25 ;  /* 0x0000001919197220 */ /* 0x000fe20000400000 */
[----:B------:R-:W-:Y:S01]  /*0810*/  FFMA R23, R26, R26, R23 ;  /* 0x0000001a1a177223 */ /* 0x000fe20000000017 */
[----:B------:R-:W-:-:S02]  /*0820*/  FSETP.GTU.AND P4, PT, R19, R6, PT ;  /* 0x000000061300720b */ /* 0x000fc40003f8c000 */
[----:B------:R-:W-:Y:S01]  /*0830*/  FSETP.GTU.AND P6, PT, R21, R6, PT ;  /* 0x000000061500720b */ /* 0x000fe20003fcc000 */
[----:B------:R-:W-:Y:S01]  /*0840*/  FFMA R25, R24, R24, R25 ;  /* 0x0000001818197223 */ /* 0x000fe20000000019 */
[-C--:B------:R-:W-:Y:S02]  /*0850*/  FSETP.GTU.AND P5, PT, R23, R6.reuse, PT ;  /* 0x000000061700720b */ /* 0x080fe40003fac000 */
[----:B------:R-:W-:Y:S02]  /*0860*/  SEL R15, RZ, 0x1, P4 ;  /* 0x00000001ff0f7807 */ /* 0x000fe40002000000 */
[----:B------:R-:W-:Y:S02]  /*0870*/  SEL R14, RZ, 0x1, P6 ;  /* 0x00000001ff0e7807 */ /* 0x000fe40003000000 */
[----:B------:R-:W-:Y:S02]  /*0880*/  FSETP.GTU.AND P4, PT, R25, R6, PT ;  /* 0x000000061900720b */ /* 0x000fe40003f8c000 */
[----:B------:R-:W-:-:S02]  /*0890*/  SEL R13, RZ, 0x1, P5 ;  /* 0x00000001ff0d7807 */ /* 0x000fc40002800000 */
[----:B------:R-:W-:Y:S02]  /*08a0*/  IADD3 R14, P6, P5, R14, R12, R15 ;  /* 0x0000000c0e0e7210 */ /* 0x000fe40007dde00f */
[----:B------:R-:W-:Y:S02]  /*08b0*/  SEL R12, RZ, 0x1, P4 ;  /* 0x00000001ff0c7807 */ /* 0x000fe40002000000 */
[----:B------:R-:W-:Y:S02]  /*08c0*/  IADD3.X R11, PT, PT, RZ, R11, RZ, P6, P5 ;  /* 0x0000000bff0b7210 */ /* 0x000fe400037ea4ff */
[----:B------:R-:W-:-:S04]  /*08d0*/  IADD3 R12, P2, P3, R12, R14, R13 ;  /* 0x0000000e0c0c7210 */ /* 0x000fc80007b5e00d */
[----:B------:R-:W-:Y:S01]  /*08e0*/  IADD3.X R11, PT, PT, RZ, R11, RZ, P2, P3 ;  /* 0x0000000bff0b7210 */ /* 0x000fe200017e64ff */
[----:B------:R-:W-:Y:S08]  /*08f0*/  BRA.U UP1, `(.L_x_2) ;  /* 0xfffffff901bc7547 */ /* 0x000ff0000b83ffff */
[----:B------:R-:W-:Y:S01]  /*0900*/  UMOV UR4, UR17 ;  /* 0x0000001100047c82 */ /* 0x000fe20008000000 */
[----:B------:R-:W-:-:S05]  /*0910*/  UMOV UR5, UR15 ;  /* 0x0000000f00057c82 */ /* 0x000fca0008000000 */
.L_x_1:
[----:B------:R-:W-:-:S04]  /*0920*/  UISETP.NE.U32.AND UP1, UPT, UR22, URZ, UPT ;  /* 0x000000ff1600728c */ /* 0x000fc8000bf25070 */
[----:B------:R-:W-:-:S09]  /*0930*/  UISETP.NE.AND.EX UP1, UPT, URZ, URZ, UPT, UP1 ;  /* 0x000000ffff00728c */ /* 0x000fd2000bf25310 */
[----:B------:R-:W-:Y:S05]  /*0940*/  BRA.U !UP1, `(.L_x_3) ;  /* 0x0000000509bc7547 */ /* 0x000fea000b800000 */
[----:B------:R-:W-:Y:S02]  /*0950*/  UIADD3 UR15, UP2, UPT, UR22, -0x1, URZ ;  /* 0xffffffff160f7890 */ /* 0x000fe4000ff5e0ff */
[----:B------:R-:W-:Y:S02]  /*0960*/  UISETP.NE.U32.AND UP1, UPT, UR21, URZ, UPT ;  /* 0x000000ff1500728c */ /* 0x000fe4000bf25070 */
[----:B------:R-:W-:Y:S02]  /*0970*/  UIADD3.X UR16, UPT, UPT, URZ, -0x1, URZ, UP2, !UPT ;  /* 0xffffffffff107890 */ /* 0x000fe400097fe4ff */
[----:B------:R-:W-:Y:S02]  /*0980*/  UISETP.GE.U32.AND UP2, UPT, UR15, 0x3, UPT ;  /* 0x000000030f00788c */ /* 0x000fe4000bf46070 */
[----:B------:R-:W-:Y:S02]  /*0990*/  UISETP.NE.AND.EX UP1, UPT, URZ, URZ, UPT, UP1 ;  /* 0x000000ffff00728c */ /* 0x000fe4000bf25310 */
[----:B------:R-:W-:-:S09]  /*09a0*/  UISETP.GE.U32.AND.EX UP2, UPT, UR16, URZ, UPT, UP2 ;  /* 0x000000ff1000728c */ /* 0x000fd2000bf46120 */
[----:B------:R-:W-:Y:S05]  /*09b0*/  BRA.U !UP2, `(.L_x_4) ;  /* 0x000000010ac07547 */ /* 0x000fea000b800000 */
[----:B------:R-:W-:Y:S02]  /*09c0*/  USHF.L.U32 UR15, UR4, 0x2, URZ ;  /* 0x00000002040f7899 */ /* 0x000fe400080006ff */
[----:B------:R-:W-:Y:S02]  /*09d0*/  USHF.L.U64.HI UR16, UR4, 0x2, UR5 ;  /* 0x0000000204107899 */ /* 0x000fe40008010205 */
[----:B------:R-:W-:Y:S02]  /*09e0*/  UIADD3 UR20, UP3, UPT, UR15, UR8, URZ ;  /* 0x000000080f147290 */ /* 0x000fe4000ff7e0ff */
[----:B------:R-:W-:Y:S02]  /*09f0*/  UIADD3 UR15, UP2, UPT, UR15, UR12, URZ ;  /* 0x0000000c0f0f7290 */ /* 0x000fe4000ff5e0ff */
[----:B------:R-:W-:Y:S02]  /*0a00*/  UIADD3.X UR25, UPT, UPT, UR16, UR9, URZ, UP3, !UPT ;  /* 0x0000000910197290 */ /* 0x000fe40009ffe4ff */
[----:B------:R-:W-:Y:S01]  /*0a10*/  UIADD3.X UR16, UPT, UPT, UR16, UR13, URZ, UP2, !UPT ;  /* 0x0000000d10107290 */ /* 0x000fe200097fe4ff */
[----:B------:R-:W-:-:S02]  /*0a20*/  IMAD.U32 R2, RZ, RZ, UR20 ;  /* 0x00000014ff027e24 */ /* 0x000fc4000f8e00ff */
[----:B------:R-:W-:Y:S01]  /*0a30*/  IMAD.U32 R4, RZ, RZ, UR15 ;  /* 0x0000000fff047e24 */ /* 0x000fe2000f8e00ff */
[----:B------:R-:W-:Y:S02]  /*0a40*/  MOV R3, UR25 ;  /* 0x0000001900037c02 */ /* 0x000fe40008000f00 */
[----:B------:R-:W-:-:S03]  /*0a50*/  IMAD.U32 R5, RZ, RZ, UR16 ;  /* 0x00000010ff057e24 */ /* 0x000fc6000f8e00ff */
[----:B------:R-:W2:Y:S04]  /*0a60*/  LDG.E R13, desc[UR18][R2.64] ;  /* 0x00000012020d7981 */ /* 0x000ea8000c1e1900 */
[----:B------:R-:W3:Y:S04]  /*0a70*/  LDG.E R15, desc[UR18][R2.64+0x4] ;  /* 0x00000412020f7981 */ /* 0x000ee8000c1e1900 */
[----:B------:R-:W4:Y:S04]  /*0a80*/  LDG.E R14, desc[UR18][R4.64] ;  /* 0x00000012040e7981 */ /* 0x000f28000c1e1900 */
[----:B------:R-:W4:Y:S04]  /*0a90*/  LDG.E R16, desc[UR18][R4.64+0x4] ;  /* 0x0000041204107981 */ /* 0x000f28000c1e1900 */
[----:B------:R-:W4:Y:S04]  /*0aa0*/  LDG.E R17, desc[UR18][R2.64+0x8] ;  /* 0x0000081202117981 */ /* 0x000f28000c1e1900 */
[----:B------:R-:W4:Y:S04]  /*0ab0*/  LDG.E R19, desc[UR18][R2.64+0xc] ;  /* 0x00000c1202137981 */ /* 0x000f28000c1e1900 */
[----:B------:R-:W4:Y:S04]  /*0ac0*/  LDG.E R18, desc[UR18][R4.64+0x8] ;  /* 0x0000081204127981 */ /* 0x000f28000c1e1900 */
[----:B------:R-:W4:Y:S01]  /*0ad0*/  LDG.E R20, desc[UR18][R4.64+0xc] ;  /* 0x00000c1204147981 */ /* 0x000f22000c1e1900 */
[----:B------:R-:W-:-:S04]  /*0ae0*/  UIADD3 UR4, UP2, UPT, UR4, 0x4, URZ ;  /* 0x0000000404047890 */ /* 0x000fc8000ff5e0ff */
[----:B------:R-:W-:Y:S01]  /*0af0*/  UIADD3.X UR5, UPT, UPT, URZ, UR5, URZ, UP2, !UPT ;  /* 0x00000005ff057290 */ /* 0x000fe200097fe4ff */
[C---:B--2--5:R-:W-:Y:S01]  /*0b00*/  FADD R13, -R10.reuse, R13 ;  /* 0x0000000d0a0d7221 */ /* 0x064fe20000000100 */
[----:B---3--:R-:W-:-:S03]  /*0b10*/  FADD R15, -R10, R15 ;  /* 0x0000000f0a0f7221 */ /* 0x008fc60000000100 */
[----:B------:R-:W-:Y:S01]  /*0b20*/  FMUL R13, R13, R13 ;  /* 0x0000000d0d0d7220 */ /* 0x000fe20000400000 */
[----:B----4-:R-:W-:Y:S01]  /*0b30*/  FADD R14, -R9, R14 ;  /* 0x0000000e090e7221 */ /* 0x010fe20000000100 */
[----:B------:R-:W-:Y:S01]  /*0b40*/  FMUL R15, R15, R15 ;  /* 0x0000000f0f0f7220 */ /* 0x000fe20000400000 */
[----:B------:R-:W-:Y:S01]  /*0b50*/  FADD R16, -R9, R16 ;  /* 0x0000001009107221 */ /* 0x000fe20000000100 */
[C---:B------:R-:W-:Y:S01]  /*0b60*/  FADD R17, -R10.reuse, R17 ;  /* 0x000000110a117221 */ /* 0x040fe20000000100 */
[----:B------:R-:W-:-:S03]  /*0b70*/  FADD R19, -R10, R19 ;  /* 0x000000130a137221 */ /* 0x000fc60000000100 */
[----:B------:R-:W-:Y:S01]  /*0b80*/  FMUL R17, R17, R17 ;  /* 0x0000001111117220 */ /* 0x000fe20000400000 */
[----:B------:R-:W-:Y:S01]  /*0b90*/  FFMA R13, R14, R14, R13 ;  /* 0x0000000e0e0d7223 */ /* 0x000fe2000000000d */
[----:B------:R-:W-:Y:S01]  /*0ba0*/  FFMA R15, R16, R16, R15 ;  /* 0x00000010100f7223 */ /* 0x000fe2000000000f */
[----:B------:R-:W-:Y:S01]  /*0bb0*/  FADD R18, -R9, R18 ;  /* 0x0000001209127221 */ /* 0x000fe20000000100 */
[----:B------:R-:W-:Y:S01]  /*0bc0*/  FMUL R19, R19, R19 ;  /* 0x0000001313137220 */ /* 0x000fe20000400000 */
[----:B------:R-:W-:Y:S02]  /*0bd0*/  FADD R20, -R9, R20 ;  /* 0x0000001409147221 */ /* 0x000fe40000000100 */
[----:B------:R-:W-:Y:S01]  /*0be0*/  FFMA R17, R18, R18, R17 ;  /* 0x0000001212117223 */ /* 0x000fe20000000011 */
[----:B------:R-:W-:Y:S01]  /*0bf0*/  FSETP.GTU.AND P0, PT, R13, R6, PT ;  /* 0x000000060d00720b */ /* 0x000fe20003f0c000 */
[----:B------:R-:W-:Y:S01]  /*0c00*/  FFMA R19, R20, R20, R19 ;  /* 0x0000001414137223 */ /* 0x000fe20000000013 */
[----:B------:R-:W-:-:S02]  /*0c10*/  FSETP.GTU.AND P1, PT, R15, R6, PT ;  /* 0x000000060f00720b */ /* 0x000fc40003f2c000 */
[-C--:B------:R-:W-:Y:S02]  /*0c20*/  FSETP.GTU.AND P2, PT, R17, R6.reuse, PT ;  /* 0x000000061100720b */ /* 0x080fe40003f4c000 */
[----:B------:R-:W-:Y:S02]  /*0c30*/  FSETP.GTU.AND P3, PT, R19, R6, PT ;  /* 0x000000061300720b */ /* 0x000fe40003f6c000 */
[----:B------:R-:W-:Y:S02]  /*0c40*/  SEL R4, RZ, 0x1, P0 ;  /* 0x00000001ff047807 */ /* 0x000fe40000000000 */
[----:B------:R-:W-:Y:S02]  /*0c50*/  SEL R5, RZ, 0x1, P1 ;  /* 0x00000001ff057807 */ /* 0x000fe40000800000 */
[----:B------:R-:W-:Y:S02]  /*0c60*/  SEL R3, RZ, 0x1, P2 ;  /* 0x00000001ff037807 */ /* 0x000fe40001000000 */
[----:B------:R-:W-:-:S02]  /*0c70*/  SEL R2, RZ, 0x1, P3 ;  /* 0x00000001ff027807 */ /* 0x000fc40001800000 */
[----:B------:R-:W-:-:S04]  /*0c80*/  IADD3 R12, P0, P1, R5, R12, R4 ;  /* 0x0000000c050c7210 */ /* 0x000fc8000791e004 */
[----:B------:R-:W-:Y:S02]  /*0c90*/  IADD3 R12, P2, P3, R2, R12, R3 ;  /* 0x0000000c020c7210 */ /* 0x000fe40007b5e003 */
[----:B------:R-:W-:-:S04]  /*0ca0*/  IADD3.X R11, PT, PT, RZ, R11, RZ, P0, P1 ;  /* 0x0000000bff0b7210 */ /* 0x000fc800007e24ff */
[----:B------:R-:W-:-:S07]  /*0cb0*/  IADD3.X R11, PT, PT, RZ, R11, RZ, P2, P3 ;  /* 0x0000000bff0b7210 */ /* 0x000fce00017e64ff */
.L_x_4:
[----:B------:R-:W-:Y:S05]  /*0cc0*/  BRA.U !UP1, `(.L_x_3) ;  /* 0x0000000109dc7547 */ /* 0x000fea000b800000 */
[----:B------:R-:W-:Y:S02]  /*0cd0*/  UISETP.NE.U32.AND UP1, UPT, UR21, 0x1, UPT ;  /* 0x000000011500788c */ /* 0x000fe4000bf25070 */
[----:B------:R-:W-:Y:S02]  /*0ce0*/  ULOP3.LUT UP2, URZ, UR10, 0x1, URZ, 0xc0, !UPT ;  /* 0x000000010aff7892 */ /* 0x000fe4000f84c0ff */
[----:B------:R-:W-:-:S09]  /*0cf0*/  UISETP.NE.AND.EX UP1, UPT, URZ, URZ, UPT, UP1 ;  /* 0x000000ffff00728c */ /* 0x000fd2000bf25310 */
[----:B------:R-:W-:Y:S05]  /*0d00*/  BRA.U !UP1, `(.L_x_5) ;  /* 0x0000000109787547 */ /* 0x000fea000b800000 */
[----:B------:R-:W-:Y:S02]  /*0d10*/  USHF.L.U32 UR16, UR4, 0x2, URZ ;  /* 0x0000000204107899 */ /* 0x000fe400080006ff */
[----:B------:R-:W-:Y:S02]  /*0d20*/  USHF.L.U64.HI UR15, UR4, 0x2, UR5 ;  /* 0x00000002040f7899 */ /* 0x000fe40008010205 */
[----:B------:R-:W-:Y:S02]  /*0d30*/  UIADD3 UR20, UP1, UPT, UR16, UR12, URZ ;  /* 0x0000000c10147290 */ /* 0x000fe4000ff3e0ff */
[----:B------:R-:W-:Y:S02]  /*0d40*/  UIADD3 UR16, UP3, UPT, UR16, UR8, URZ ;  /* 0x0000000810107290 */ /* 0x000fe4000ff7e0ff */
[----:B------:R-:W-:Y:S02]  /*0d50*/  UIADD3.X UR25, UPT, UPT, UR15, UR13, URZ, UP1, !UPT ;  /* 0x0000000d0f197290 */ /* 0x000fe40008ffe4ff */
[----:B------:R-:W-:Y:S01]  /*0d60*/  UIADD3.X UR15, UPT, UPT, UR15, UR9, URZ, UP3, !UPT ;  /* 0x000000090f0f7290 */ /* 0x000fe20009ffe4ff */
[----:B------:R-:W-:Y:S01]  /*0d70*/  IMAD.U32 R2, RZ, RZ, UR20 ;  /* 0x00000014ff027e24 */ /* 0x000fe2000f8e00ff */
[----:B------:R-:W-:-:S02]  /*0d80*/  MOV R4, UR16 ;  /* 0x0000001000047c02 */ /* 0x000fc40008000f00 */
[----:B------:R-:W-:Y:S02]  /*0d90*/  IMAD.U32 R3, RZ, RZ, UR25 ;  /* 0x00000019ff037e24 */ /* 0x000fe4000f8e00ff */
[----:B------:R-:W-:-:S03]  /*0da0*/  IMAD.U32 R5, RZ, RZ, UR15 ;  /* 0x0000000fff057e24 */ /* 0x000fc6000f8e00ff */
[----:B------:R-:W2:Y:S04]  /*0db0*/  LDG.E R14, desc[UR18][R2.64] ;  /* 0x00000012020e7981 */ /* 0x000ea8000c1e1900 */
[----:B------:R-:W3:Y:S04]  /*0dc0*/  LDG.E R13, desc[UR18][R4.64] ;  /* 0x00000012040d7981 */ /* 0x000ee8000c1e1900 */
[----:B------:R-:W4:Y:S04]  /*0dd0*/  LDG.E R15, desc[UR18][R4.64+0x4] ;  /* 0x00000412040f7981 */ /* 0x000f28000c1e1900 */
[----:B------:R-:W4:Y:S01]  /*0de0*/  LDG.E R16, desc[UR18][R2.64+0x4] ;  /* 0x0000041202107981 */ /* 0x000f22000c1e1900 */
[----:B------:R-:W-:-:S04]  /*0df0*/  UIADD3 UR4, UP1, UPT, UR4, 0x2, URZ ;  /* 0x0000000204047890 */ /* 0x000fc8000ff3e0ff */
[----:B------:R-:W-:Y:S01]  /*0e00*/  UIADD3.X UR5, UPT, UPT, URZ, UR5, URZ, UP1, !UPT ;  /* 0x00000005ff057290 */ /* 0x000fe20008ffe4ff */
[----:B--2--5:R-:W-:Y:S01]  /*0e10*/  FADD R14, -R9, R14 ;  /* 0x0000000e090e7221 */ /* 0x024fe20000000100 */
[C---:B---3--:R-:W-:Y:S01]  /*0e20*/  FADD R13, -R10.reuse, R13 ;  /* 0x0000000d0a0d7221 */ /* 0x048fe20000000100 */
[----:B----4-:R-:W-:-:S03]  /*0e30*/  FADD R15, -R10, R15 ;  /* 0x0000000f0a0f7221 */ /* 0x010fc60000000100 */
[----:B------:R-:W-:Y:S01]  /*0e40*/  FMUL R13, R13, R13 ;  /* 0x0000000d0d0d7220 */ /* 0x000fe20000400000 */
[----:B------:R-:W-:Y:S01]  /*0e50*/  FADD R16, -R9, R16 ;  /* 0x0000001009107221 */ /* 0x000fe20000000100 */
[----:B------:R-:W-:Y:S02]  /*0e60*/  FMUL R15, R15, R15 ;  /* 0x0000000f0f0f7220 */ /* 0x000fe40000400000 */
[----:B------:R-:W-:Y:S02]  /*0e70*/  FFMA R13, R14, R14, R13 ;  /* 0x0000000e0e0d7223 */ /* 0x000fe4000000000d */
[----:B------:R-:W-:-:S03]  /*0e80*/  FFMA R15, R16, R16, R15 ;  /* 0x00000010100f7223 */ /* 0x000fc6000000000f */
[-C--:B------:R-:W-:Y:S02]  /*0e90*/  FSETP.GTU.AND P0, PT, R13, R6.reuse, PT ;  /* 0x000000060d00720b */ /* 0x080fe40003f0c000 */
[----:B------:R-:W-:Y:S02]  /*0ea0*/  FSETP.GTU.AND P1, PT, R15, R6, PT ;  /* 0x000000060f00720b */ /* 0x000fe40003f2c000 */
[----:B------:R-:W-:Y:S02]  /*0eb0*/  SEL R3, RZ, 0x1, P0 ;  /* 0x00000001ff037807 */ /* 0x000fe40000000000 */
[----:B------:R-:W-:-:S04]  /*0ec0*/  SEL R2, RZ, 0x1, P1 ;  /* 0x00000001ff027807 */ /* 0x000fc80000800000 */
[----:B------:R-:W-:-:S04]  /*0ed0*/  IADD3 R12, P0, P1, R2, R12, R3 ;  /* 0x0000000c020c7210 */ /* 0x000fc8000791e003 */
[----:B------:R-:W-:-:S09]  /*0ee0*/  IADD3.X R11, PT, PT, RZ, R11, RZ, P0, P1 ;  /* 0x0000000bff0b7210 */ /* 0x000fd200007e24ff */
.L_x_5:
[----:B------:R-:W-:Y:S05]  /*0ef0*/  BRA.U !UP2, `(.L_x_3) ;  /* 0x000000010a507547 */ /* 0x000fea000b800000 */
[----:B------:R-:W-:Y:S02]  /*0f00*/  USHF.L.U32 UR15, UR4, 0x2, URZ ;  /* 0x00000002040f7899 */ /* 0x000fe400080006ff */
[----:B------:R-:W-:Y:S02]  /*0f10*/  USHF.L.U64.HI UR5, UR4, 0x2, UR5 ;  /* 0x0000000204057899 */ /* 0x000fe40008010205 */
[----:B------:R-:W-:Y:S02]  /*0f20*/  UIADD3 UR8, UP2, UPT, UR15, UR8, URZ ;  /* 0x000000080f087290 */ /* 0x000fe4000ff5e0ff */
[----:B------:R-:W-:Y:S02]  /*0f30*/  UIADD3 UR12, UP1, UPT, UR15, UR12, URZ ;  /* 0x0000000c0f0c7290 */ /* 0x000fe4000ff3e0ff */
[----:B------:R-:W-:Y:S02]  /*0f40*/  UIADD3.X UR9, UPT, UPT, UR5, UR9, URZ, UP2, !UPT ;  /* 0x0000000905097290 */ /* 0x000fe400097fe4ff */
[----:B------:R-:W-:Y:S01]  /*0f50*/  UIADD3.X UR13, UPT, UPT, UR5, UR13, URZ, UP1, !UPT ;  /* 0x0000000d050d7290 */ /* 0x000fe20008ffe4ff */
[----:B------:R-:W-:Y:S01]  /*0f60*/  MOV R4, UR8 ;  /* 0x0000000800047c02 */ /* 0x000fe20008000f00 */
[----:B------:R-:W-:-:S02]  /*0f70*/  IMAD.U32 R2, RZ, RZ, UR12 ;  /* 0x0000000cff027e24 */ /* 0x000fc4000f8e00ff */
[----:B------:R-:W-:Y:S02]  /*0f80*/  IMAD.U32 R5, RZ, RZ, UR9 ;  /* 0x00000009ff057e24 */ /* 0x000fe4000f8e00ff */
[----:B------:R-:W-:-:S04]  /*0f90*/  MOV R3, UR13 ;  /* 0x0000000d00037c02 */ /* 0x000fc80008000f00 */
[----:B------:R-:W2:Y:S04]  /*0fa0*/  LDG.E R5, desc[UR18][R4.64] ;  /* 0x0000001204057981 */ /* 0x000ea8000c1e1900 */
[----:B------:R-:W3:Y:S01]  /*0fb0*/  LDG.E R2, desc[UR18][R2.64] ;  /* 0x0000001202027981 */ /* 0x000ee2000c1e1900 */
[----:B--2--5:R-:W-:Y:S01]  /*0fc0*/  FADD R10, -R10, R5 ;  /* 0x000000050a0a7221 */ /* 0x024fe20000000100 */
[----:B---3--:R-:W-:-:S03]  /*0fd0*/  FADD R9, -R9, R2 ;  /* 0x0000000209097221 */ /* 0x008fc60000000100 */
[----:B------:R-:W-:-:S04]  /*0fe0*/  FMUL R10, R10, R10 ;  /* 0x0000000a0a0a7220 */ /* 0x000fc80000400000 */
[----:B------:R-:W-:-:S05]  /*0ff0*/  FFMA R9, R9, R9, R10 ;  /* 0x0000000909097223 */ /* 0x000fca000000000a */
[----:B------:R-:W-:-:S04]  /*1000*/  FSETP.GTU.AND P0, PT, R9, R6, PT ;  /* 0x000000060900720b */ /* 0x000fc80003f0c000 */
[----:B------:R-:W-:-:S04]  /*1010*/  SEL R9, RZ, 0x1, P0 ;  /* 0x00000001ff097807 */ /* 0x000fc80000000000 */
[----:B------:R-:W-:-:S05]  /*1020*/  IADD3 R12, P0, PT, R9, R12, RZ ;  /* 0x0000000c090c7210 */ /* 0x000fca0007f1e0ff */
[----:B------:R-:W-:-:S08]  /*1030*/  IMAD.X R11, RZ, RZ, R11, P0 ;  /* 0x000000ffff0b7224 */ /* 0x000fd000000e060b */
.L_x_3:
[----:B------:R-:W0:Y:S01]  /*1040*/  LDCU.64 UR4, c[0x0][0x380] ;  /* 0x00007000ff0477ac */ /* 0x000e220008000a00 */
[----:B------:R-:W-:Y:S01]  /*1050*/  IMAD.MOV.U32 R13, RZ, RZ, R11 ;  /* 0x000000ffff0d7224 */ /* 0x000fe200078e000b */
[----:B0-----:R-:W-:-:S04]  /*1060*/  LEA R2, P0, R7, UR4, 0x3 ;  /* 0x0000000407027c11 */ /* 0x001fc8000f8018ff */
[----:B------:R-:W-:-:S05]  /*1070*/  LEA.HI.X R3, R7, UR5, R8, 0x3, P0 ;  /* 0x0000000507037c11 */ /* 0x000fca00080f1c08 */
[----:B------:R0:W-:Y:S01]  /*1080*/  STG.E.64 desc[UR18][R2.64], R12 ;  /* 0x0000000c02007986 */ /* 0x0001e2000c101b12 */
[----:B------:R-:W-:Y:S05]  /*1090*/  BRA.U !UP0, `(.L_x_6) ;  /* 0xfffffff108447547 */ /* 0x000fea000b83ffff */
.L_x_0:
[----:B------:R-:W-:-:S04]  /*10a0*/  UIADD3 UR4, UP0, UPT, -UR6, UR10, URZ ;  /* 0x0000000a06047290 */ /* 0x000fc8000ff1e1ff */
[----:B------:R-:W-:Y:S02]  /*10b0*/  UIADD3.X UR5, UPT, UPT, ~UR7, UR11, URZ, UP0, !UPT ;  /* 0x0000000b07057290 */ /* 0x000fe400087fe5ff */
[----:B------:R-:W-:-:S04]  /*10c0*/  ISETP.LT.U32.AND P0, PT, R0, UR4, PT ;  /* 0x0000000400007c0c */ /* 0x000fc8000bf01070 */
[----:B0-----:R-:W-:-:S04]  /*10d0*/  MOV R2, UR5 ;  /* 0x0000000500027c02 */ /* 0x001fc80008000f00 */
[----:B------:R-:W-:-:S13]  /*10e0*/  ISETP.GT.U32.AND.EX P0, PT, R2, RZ, PT, P0 ;  /* 0x000000ff0200720c */ /* 0x000fda0003f04100 */
[----:B------:R-:W-:Y:S05]  /*10f0*/  @!P0 EXIT ;  /* 0x000000000000894d */ /* 0x000fea0003800000 */
[----:B------:R-:W0:Y:S01]  /*1100*/  LDCU.64 UR8, c[0x0][0x388] ;  /* 0x00007100ff0877ac */ /* 0x000e220008000a00 */
[----:B------:R-:W-:Y:S01]  /*1110*/  IADD3 R0, P0, PT, R0, UR6, RZ ;  /* 0x0000000600007c10 */ /* 0x000fe2000ff1e0ff */
[----:B------:R-:W-:Y:S02]  /*1120*/  HFMA2 R13, -RZ, RZ, 0, 0 ;  /* 0x00000000ff0d7431 */ /* 0x000fe400000001ff */
[----:B------:R-:W-:Y:S01]  /*1130*/  IMAD.MOV.U32 R14, RZ, RZ, RZ ;  /* 0x000000ffff0e7224 */ /* 0x000fe200078e00ff */
[----:B------:R-:W1:Y:S01]  /*1140*/  LDCU.64 UR12, c[0x0][0x390] ;  /* 0x00007200ff0c77ac */ /* 0x000e620008000a00 */
[----:B------:R-:W-:Y:S01]  /*1150*/  IADD3.X R7, PT, PT, RZ, UR7, RZ, P0, !PT ;  /* 0x00000007ff077c10 */ /* 0x000fe200087fe4ff */
[C---:B------:R-:W-:Y:S01]  /*1160*/  IMAD.SHL.U32 R4, R0.reuse, 0x4, RZ ;  /* 0x0000000400047824 */ /* 0x040fe200078e00ff */
[----:B------:R-:W-:Y:S02]  /*1170*/  UISETP.NE.U32.AND UP0, UPT, UR10, URZ, UPT ;  /* 0x000000ff0a00728c */ /* 0x000fe4000bf05070 */
[----:B------:R-:W-:-:S02]  /*1180*/  SHF.L.U64.HI R5, R0, 0x2, R7 ;  /* 0x0000000200057819 */ /* 0x000fc40000010207 */
[----:B------:R-:W-:Y:S01]  /*1190*/  UISETP.NE.AND.EX UP0, UPT, UR11, URZ, UPT, UP0 ;  /* 0x000000ff0b00728c */ /* 0x000fe2000bf05300 */
[C---:B0-----:R-:W-:Y:S02]  /*11a0*/  IADD3 R2, P0, PT, R4.reuse, UR8, RZ ;  /* 0x0000000804027c10 */ /* 0x041fe4000ff1e0ff */
[----:B-1----:R-:W-:Y:S02]  /*11b0*/  IADD3 R4, P1, PT, R4, UR12, RZ ;  /* 0x0000000c04047c10 */ /* 0x002fe4000ff3e0ff */
[C---:B------:R-:W-:Y:S02]  /*11c0*/  IADD3.X R3, PT, PT, R5.reuse, UR9, RZ, P0, !PT ;  /* 0x0000000905037c10 */ /* 0x040fe400087fe4ff */
[----:B------:R-:W-:Y:S02]  /*11d0*/  IADD3.X R5, PT, PT, R5, UR13, RZ, P1, !PT ;  /* 0x0000000d05057c10 */ /* 0x000fe40008ffe4ff */
[----:B------:R-:W-:Y:S07]  /*11e0*/  BRA.U !UP0, `(.L_x_7) ;  /* 0x0000000d08487547 */ /* 0x000fee000b800000 */
[----:B------:R0:W5:Y:S01]  /*11f0*/  LDG.E R8, desc[UR18][R2.64] ;  /* 0x0000001202087981 */ /* 0x000162000c1e1900 */
[----:B------:R-:W1:Y:S03]  /*1200*/  LDC R12, c[0x0][0x3a0] ;  /* 0x0000e800ff0c7b82 */ /* 0x000e660000000800 */
[----:B-----5:R0:W5:Y:S01]  /*1210*/  LDG.E R9, desc[UR18][R4.64] ;  /* 0x0000001204097981 */ /* 0x020162000c1e1900 */
[----:B------:R-:W-:Y:S01]  /*1220*/  UISETP.GE.U32.AND UP1, UPT, UR10, 0x8, UPT ;  /* 0x000000080a00788c */ /* 0x000fe2000bf26070 */
[----:B------:R-:W-:Y:S01]  /*1230*/  CS2R R10, SRZ ;  /* 0x00000000000a7805 */ /* 0x000fe2000001ff00 */
[----:B------:R-:W-:Y:S01]  /*1240*/  ULOP3.LUT UR4, UR10, 0x7, URZ, 0xc0, !UPT ;  /* 0x000000070a047892 */ /* 0x000fe2000f8ec0ff */
[----:B------:R-:W-:Y:S01]  /*1250*/  IMAD.MOV.U32 R14, RZ, RZ, RZ ;  /* 0x000000ffff0e7224 */ /* 0x000fe200078e00ff */
[----:B------:R-:W-:Y:S01]  /*1260*/  UISETP.GE.U32.AND.EX UP1, UPT, UR11, URZ, UPT, UP1 ;  /* 0x000000ff0b00728c */ /* 0x000fe2000bf26110 */
[----:B------:R-:W-:Y:S01]  /*1270*/  MOV R13, RZ ;  /* 0x000000ff000d7202 */ /* 0x000fe20000000f00 */
[----:B------:R-:W-:-:S04]  /*1280*/  UISETP.NE.U32.AND UP0, UPT, UR4, URZ, UPT ;  /* 0x000000ff0400728c */ /* 0x000fc8000bf05070 */
[----:B------:R-:W-:Y:S01]  /*1290*/  UISETP.NE.AND.EX UP0, UPT, URZ, URZ, UPT, UP0 ;  /* 0x000000ffff00728c */ /* 0x000fe2000bf05300 */
[----:B-1----:R-:W-:Y:S02]  /*12a0*/  FMUL R12, R12, R12 ;  /* 0x0000000c0c0c7220 */ /* 0x002fe40000400000 */
[----:B0-----:R-:W-:Y:S08]  /*12b0*/  BRA.U !UP1, `(.L_x_8) ;  /* 0x0000000509807547 */ /* 0x001ff0000b800000 */
[----:B------:R-:W0:Y:S01]  /*12c0*/  LDC R11, c[0x0][0x39c] ;  /* 0x0000e700ff0b7b82 */ /* 0x000e220000000800 */
[----:B------:R-:W-:Y:S01]  /*12d0*/  UIADD3 UR6, UP1, UPT, UR8, 0x10, URZ ;  /* 0x0000001008067890 */ /* 0x000fe2000ff3e0ff */
[----:B------:R-:W-:Y:S01]  /*12e0*/  HFMA2 R13, -RZ, RZ, 0, 0 ;  /* 0x00000000ff0d7431 */ /* 0x000fe200000001ff */
[----:B------:R-:W-:Y:S01]  /*12f0*/  UIADD3 UR14, UP2, UPT, UR12, 0x10, URZ ;  /* 0x000000100c0e7890 */ /* 0x000fe2000ff5e0ff */
[----:B------:R-:W-:Y:S01]  /*1300*/  IMAD.MOV.U32 R14, RZ, RZ, RZ ;  /* 0x000000ffff0e7224 */ /* 0x000fe200078e00ff */
[----:B------:R-:W-:Y:S02]  /*1310*/  ULOP3.LUT UR5, UR10, 0xfffffff8, URZ, 0xc0, !UPT ;  /* 0xfffffff80a057892 */ /* 0x000fe4000f8ec0ff */
[----:B------:R-:W-:Y:S01]  /*1320*/  UIADD3.X UR7, UPT, UPT, URZ, UR9, URZ, UP1, !UPT ;  /* 0x00000009ff077290 */ /* 0x000fe20008ffe4ff */
[----:B------:R-:W-:Y:S01]  /*1330*/  MOV R2, UR6 ;  /* 0x0000000600027c02 */ /* 0x000fe20008000f00 */
[----:B------:R-:W-:Y:S01]  /*1340*/  UIADD3.X UR15, UPT, UPT, URZ, UR13, URZ, UP2, !UPT ;  /* 0x0000000dff0f7290 */ /* 0x000fe200097fe4ff */
[----:B------:R-:W-:Y:S01]  /*1350*/  IMAD.U32 R4, RZ, RZ, UR14 ;  /* 0x0000000eff047e24 */ /* 0x000fe2000f8e00ff */
[----:B------:R-:W-:Y:S01]  /*1360*/  MOV R25, UR5 ;  /* 0x0000000500197c02 */ /* 0x000fe20008000f00 */
[----:B------:R-:W-:Y:S01]  /*1370*/  IMAD.U32 R10, RZ, RZ, UR5 ;  /* 0x00000005ff0a7e24 */ /* 0x000fe2000f8e00ff */
[----:B------:R-:W-:-:S02]  /*1380*/  MOV R3, UR7 ;  /* 0x0000000700037c02 */ /* 0x000fc40008000f00 */
[----:B------:R-:W-:Y:S02]  /*1390*/  IMAD.U32 R5, RZ, RZ, UR15 ;  /* 0x0000000fff057e24 */ /* 0x000fe4000f8e00ff */
[----:B0-----:R-:W-:-:S07]  /*13a0*/  IMAD.MOV.U32 R6, RZ, RZ, R11 ;  /* 0x000000ffff067224 */ /* 0x001fce00078e000b */
.L_x_9:
[----:B------:R-:W2:Y:S04]  /*13b0*/  LDG.E R18, desc[UR18][R4.64+-0x10] ;  /* 0xfffff01204127981 */ /* 0x000ea8000c1e1900 */
[----:B------:R-:W3:Y:S04]  /*13c0*/  LDG.E R17, desc[UR18][R2.64+-0x10] ;  /* 0xfffff01202117981 */ /* 0x000ee8000c1e1900 */
[----:B------:R-:W4:Y:S04]  /*13d0*/  LDG.E R20, desc[UR18][R4.64+-0xc] ;  /* 0xfffff41204147981 */ /* 0x000f28000c1e1900 */
[----:B------:R-:W4:Y:S04]  /*13e0*/  LDG.E R19, desc[UR18][R2.64+-0xc] ;  /* 0xfffff41202137981 */ /* 0x000f28000c1e1900 */
[----:B------:R-:W4:Y:S04]  /*13f0*/  LDG.E R16, desc[UR18][R4.64+-0x8] ;  /* 0xfffff81204107981 */ /* 0x000f28000c1e1900 */
[----:B------:R-:W4:Y:S04]  /*1400*/  LDG.E R15, desc[UR18][R2.64+-0x8] ;  /* 0xfffff812020f7981 */ /* 0x000f28000c1e1900 */
[----:B------:R-:W4:Y:S01]  /*1410*/  LDG.E R22, desc[UR18][R4.64+0x4] ;  /* 0x0000041204167981 */ /* 0x000f22000c1e1900 */
[----:B--2--5:R-:W-:-:S04]  /*1420*/  FADD R18, -R9, R18 ;  /* 0x0000001209127221 */ /* 0x024fc80000000100 */
[----:B------:R-:W-:Y:S01]  /*1430*/  FMUL R18, R18, R18 ;  /* 0x0000001212127220 */ /* 0x000fe20000400000 */
[C---:B---3--:R-:W-:Y:S01]  /*1440*/  FADD R17, -R8.reuse, R17 ;  /* 0x0000001108117221 */ /* 0x048fe20000000100 */
[----:B----4-:R-:W-:Y:S01]  /*1450*/  FADD R21, -R9, R20 ;  /* 0x0000001409157221 */ /* 0x010fe20000000100 */
[----:B------:R-:W-:Y:S02]  /*1460*/  FADD R20, -R8, R19 ;  /* 0x0000001308147221 */ /* 0x000fe40000000100 */
[----:B------:R-:W-:Y:S01]  /*1470*/  FFMA R19, R17, R17, R18 ;  /* 0x0000001111137223 */ /* 0x000fe20000000012 */
[----:B------:R-:W-:Y:S01]  /*1480*/  FMUL R21, R21, R21 ;  /* 0x0000001515157220 */ /* 0x000fe20000400000 */
[----:B------:R-:W2:Y:S01]  /*1490*/  LDG.E R18, desc[UR18][R4.64+-0x4] ;  /* 0xfffffc1204127981 */ /* 0x000ea2000c1e1900 */
[----:B------:R-:W-:Y:S02]  /*14a0*/  FADD R16, -R9, R16 ;  /* 0x0000001009107221 */ /* 0x000fe40000000100 */
[----:B------:R-:W-:Y:S01]  /*14b0*/  FFMA R21, R20, R20, R21 ;  /* 0x0000001414157223 */ /* 0x000fe20000000015 */
[----:B------:R-:W3:Y:S01]  /*14c0*/  LDG.E R17, desc[UR18][R2.64+-0x4] ;  /* 0xfffffc1202117981 */ /* 0x000ee2000c1e1900 */
[----:B------:R-:W-:-:S03]  /*14d0*/  FSETP.GTU.AND P0, PT, R19, R12, PT ;  /* 0x0000000c1300720b */ /* 0x000fc60003f0c000 */
[----:B------:R-:W4:Y:S01]  /*14e0*/  LDG.E R20, desc[UR18][R4.64] ;  /* 0x0000001204147981 */ /* 0x000f22000c1e1900 */
[----:B------:R-:W-:Y:S01]  /*14f0*/  FSETP.GTU.AND P1, PT, R21, R12, PT ;  /* 0x0000000c1500720b */ /* 0x000fe20003f2c000 */
[----:B------:R-:W-:Y:S01]  /*1500*/  FMUL R16, R16, R16 ;  /* 0x0000001010107220 */ /* 0x000fe20000400000 */
[----:B------:R-:W-:Y:S01]  /*1510*/  FADD R15, -R8, R15 ;  /* 0x0000000f080f7221 */ /* 0x000fe20000000100 */
[----:B------:R-:W4:Y:S01]  /*1520*/  LDG.E R19, desc[UR18][R2.64] ;  /* 0x0000001202137981 */ /* 0x000f22000c1e1900 */
[----:B------:R-:W-:-:S03]  /*1530*/  SEL R23, RZ, 0x1, P1 ;  /* 0x00000001ff177807 */ /* 0x000fc60000800000 */
[----:B------:R-:W4:Y:S01]  /*1540*/  LDG.E R21, desc[UR18][R2.64+0x4] ;  /* 0x0000041202157981 */ /* 0x000f22000c1e1900 */
[----:B------:R-:W-:Y:S01]  /*1550*/  SEL R24, RZ, 0x1, P0 ;  /* 0x00000001ff187807 */ /* 0x000fe20000000000 */
[----:B------:R-:W-:Y:S02]  /*1560*/  FFMA R27, R15, R15, R16 ;  /* 0x0000000f0f1b7223 */ /* 0x000fe40000000010 */
[----:B------:R-:W4:Y:S01]  /*1570*/  LDG.E R16, desc[UR18][R4.64+0x8] ;  /* 0x0000081204107981 */ /* 0x000f22000c1e1900 */
[----:B------:R-:W-:-:S03]  /*1580*/  IADD3 R14, P0, P1, R23, R14, R24 ;  /* 0x0000000e170e7210 */ /* 0x000fc6000791e018 */
[----:B------:R-:W4:Y:S04]  /*1590*/  LDG.E R23, desc[UR18][R2.64+0x8] ;  /* 0x0000081202177981 */ /* 0x000f28000c1e1900 */
[----:B------:R-:W4:Y:S04]  /*15a0*/  LDG.E R24, desc[UR18][R4.64+0xc] ;  /* 0x00000c1204187981 */ /* 0x000f28000c1e1900 */
[----:B------:R-:W4:Y:S01]  /*15b0*/  LDG.E R15, desc[UR18][R2.64+0xc] ;  /* 0x00000c12020f7981 */ /* 0x000f22000c1e1900 */
[----:B------:R-:W-:-:S04]  /*15c0*/  FADD R22, -R9, R22 ;  /* 0x0000001609167221 */ /* 0x000fc80000000100 */
[----:B------:R-:W-:Y:S01]  /*15d0*/  FMUL R22, R22, R22 ;  /* 0x0000001616167220 */ /* 0x000fe20000400000 */
[----:B------:R-:W-:Y:S02]  /*15e0*/  FSETP.GTU.AND P2, PT, R27, R12, PT ;  /* 0x0000000c1b00720b */ /* 0x000fe40003f4c000 */
[----:B------:R-:W-:Y:S01]  /*15f0*/  IADD3.X R13, PT, PT, RZ, R13, RZ, P0, P1 ;  /* 0x0000000dff0d7210 */ /* 0x000fe200007e24ff */
[----:B--2---:R-:W-:Y:S01]  /*1600*/  FADD R18, -R9, R18 ;  /* 0x0000001209127221 */ /* 0x004fe20000000100 */
[----:B---3--:R-:W-:-:S03]  /*1610*/  FADD R17, -R8, R17 ;  /* 0x0000001108117221 */ /* 0x008fc60000000100 */
[----:B------:R-:W-:Y:S01]  /*1620*/  FMUL R18, R18, R18 ;  /* 0x0000001212127220 */ /* 0x000fe20000400000 */
[----:B----4-:R-:W-:-:S03]  /*1630*/  FADD R20, -R9, R20 ;  /* 0x0000001409147221 */ /* 0x010fc60000000100 */
[----:B------:R-:W-:Y:S01]  /*1640*/  FFMA R17, R17, R17, R18 ;  /* 0x0000001111117223 */ /* 0x000fe20000000012 */
[----:B------:R-:W-:Y:S01]  /*1650*/  FADD R19, -R8, R19 ;  /* 0x0000001308137221 */ /* 0x000fe20000000100 */
[----:B------:R-:W-:-:S03]  /*1660*/  FMUL R20, R20, R20 ;  /* 0x0000001414147220 */ /* 0x000fc60000400000 */
[----:B------:R-:W-:Y:S01]  /*1670*/  FSETP.GTU.AND P3, PT, R17, R12, PT ;  /* 0x0000000c1100720b */ /* 0x000fe20003f6c000 */
[----:B------:R-:W-:Y:S01]  /*1680*/  FADD R21, -R8, R21 ;  /* 0x0000001508157221 */ /* 0x000fe20000000100 */
[----:B------:R-:W-:-:S03]  /*1690*/  FFMA R17, R19, R19, R20 ;  /* 0x0000001313117223 */ /* 0x000fc60000000014 */
[----:B------:R-:W-:Y:S01]  /*16a0*/  FFMA R19, R21, R21, R22 ;  /* 0x0000001515137223 */ /* 0x000fe20000000016 */
[----:B------:R-:W-:Y:S01]  /*16b0*/  FADD R16, -R9, R16 ;  /* 0x0000001009107221 */ /* 0x000fe20000000100 */
[----:B------:R-:W-:Y:S01]  /*16c0*/  SEL R18, RZ, 0x1, P2 ;  /* 0x00000001ff127807 */ /* 0x000fe20001000000 */
[----:B------:R-:W-:Y:S02]  /*16d0*/  FADD R23, -R8, R23 ;  /* 0x0000001708177221 */ /* 0x000fe40000000100 */
[----:B------:R-:W-:Y:S01]  /*16e0*/  FMUL R16, R16, R16 ;  /* 0x0000001010107220 */ /* 0x000fe20000400000 */
[----:B------:R-:W-:Y:S01]  /*16f0*/  FSETP.GTU.AND P2, PT, R19, R12, PT ;  /* 0x0000000c1300720b */ /* 0x000fe20003f4c000 */
[----:B------:R-:W-:Y:S02]  /*1700*/  FADD R24, -R9, R24 ;  /* 0x0000001809187221 */ /* 0x000fe40000000100 */
[----:B------:R-:W-:Y:S01]  /*1710*/  FFMA R23, R23, R23, R16 ;  /* 0x0000001717177223 */ /* 0x000fe20000000010 */
[----:B------:R-:W-:-:S02]  /*1720*/  SEL R16, RZ, 0x1, P2 ;  /* 0x00000001ff107807 */ /* 0x000fc40001000000 */
[----:B------:R-:W-:Y:S01]  /*1730*/  IADD3 R25, P2, PT, R25, -0x8, RZ ;  /* 0xfffffff819197810 */ /* 0x000fe20007f5e0ff */
[----:B------:R-:W-:Y:S01]  /*1740*/  FADD R15, -R8, R15 ;  /* 0x0000000f080f7221 */ /* 0x000fe20000000100 */
[----:B------:R-:W-:Y:S01]  /*1750*/  FMUL R24, R24, R24 ;  /* 0x0000001818187220 */ /* 0x000fe20000400000 */
[----:B------:R-:W-:Y:S02]  /*1760*/  FSETP.GTU.AND P6, PT, R17, R12, PT ;  /* 0x0000000c1100720b */ /* 0x000fe40003fcc000 */
[----:B------:R-:W-:Y:S01]  /*1770*/  IADD3.X R6, PT, PT, R6, -0x1, RZ, P2, !PT ;  /* 0xffffffff06067810 */ /* 0x000fe200017fe4ff */
[----:B------:R-:W-:Y:S01]  /*1780*/  FFMA R15, R15, R15, R24 ;  /* 0x0000000f0f0f7223 */ /* 0x000fe20000000018 */
[----:B------:R-:W-:Y:S02]  /*1790*/  ISETP.NE.U32.AND P0, PT, R25, RZ, PT ;  /* 0x000000ff1900720c */ /* 0x000fe40003f05070 */
[----:B------:R-:W-:Y:S02]  /*17a0*/  SEL R21, RZ, 0x1, P3 ;  /* 0x00000001ff157807 */ /* 0x000fe40001800000 */
[----:B------:R-:W-:-:S02]  /*17b0*/  ISETP.NE.AND.EX P0, PT, R6, RZ, PT, P0 ;  /* 0x000000ff0600720c */ /* 0x000fc40003f05300 */
[----:B------:R-:W-:Y:S02]  /*17c0*/  SEL R17, RZ, 0x1, P6 ;  /* 0x00000001ff117807 */ /* 0x000fe40003000000 */
[-C--:B------:R-:W-:Y:S02]  /*17d0*/  FSETP.GTU.AND P5, PT, R23, R12.reuse, PT ;  /* 0x0000000c1700720b */ /* 0x080fe40003fac000 */
[----:B------:R-:W-:Y:S02]  /*17e0*/  FSETP.GTU.AND P6, PT, R15, R12, PT ;  /* 0x0000000c0f00720b */ /* 0x000fe40003fcc000 */
[----:B------:R-:W-:Y:S02]  /*17f0*/  IADD3 R18, P3, P4, R21, R14, R18 ;  /* 0x0000000e15127210 */ /* 0x000fe40007c7e012 */
[----:B------:R-:W-:Y:S02]  /*1800*/  SEL R15, RZ, 0x1, P5 ;  /* 0x00000001ff0f7807 */ /* 0x000fe40002800000 */
[----:B------:R-:W-:-:S02]  /*1810*/  SEL R14, RZ, 0x1, P6 ;  /* 0x00000001ff0e7807 */ /* 0x000fc40003000000 */
[----:B------:R-:W-:Y:S02]  /*1820*/  IADD3 R16, P5, P6, R16, R18, R17 ;  /* 0x0000001210107210 */ /* 0x000fe40007ebe011 */
[----:B------:R-:W-:Y:S02]  /*1830*/  IADD3.X R13, PT, PT, RZ, R13, RZ, P3, P4 ;  /* 0x0000000dff0d7210 */ /* 0x000fe40001fe84ff */
[----:B------:R-:W-:Y:S02]  /*1840*/  IADD3 R4, P3, PT, R4, 0x20, RZ ;  /* 0x0000002004047810 */ /* 0x000fe40007f7e0ff */
[----:B------:R-:W-:Y:S02]  /*1850*/  IADD3 R14, P1, P2, R14, R16, R15 ;  /* 0x000000100e0e7210 */ /* 0x000fe40007a3e00f */
[----:B------:R-:W-:Y:S02]  /*1860*/  IADD3 R2, P4, PT, R2, 0x20, RZ ;  /* 0x0000002002027810 */ /* 0x000fe40007f9e0ff */
[----:B------:R-:W-:Y:S01]  /*1870*/  IADD3.X R13, PT, PT, RZ, R13, RZ, P5, P6 ;  /* 0x0000000dff0d7210 */ /* 0x000fe20002fec4ff */
[----:B------:R-:W-:Y:S01]  /*1880*/  IMAD.X R5, RZ, RZ, R5, P3 ;  /* 0x000000ffff057224 */ /* 0x000fe200018e0605 */
[----:B------:R-:W-:-:S02]  /*1890*/  IADD3.X R3, PT, PT, RZ, R3, RZ, P4, !PT ;  /* 0x00000003ff037210 */ /* 0x000fc400027fe4ff */
[----:B------:R-:W-:Y:S01]  /*18a0*/  IADD3.X R13, PT, PT, RZ, R13, RZ, P1, P2 ;  /* 0x0000000dff0d7210 */ /* 0x000fe20000fe44ff */
[----:B------:R-:W-:Y:S06]  /*18b0*/  @P0 BRA `(.L_x_9) ;  /* 0xfffffff800bc0947 */ /* 0x000fec000383ffff */
.L_x_8:
[----:B------:R-:W-:Y:S05]  /*18c0*/  BRA.U !UP0, `(.L_x_7) ;  /* 0x0000000508907547 */ /* 0x000fea000b800000 */
[----:B------:R-:W-:Y:S02]  /*18d0*/  UISETP.GE.U32.AND UP0, UPT, UR4, 0x4, UPT ;  /* 0x000000040400788c */ /* 0x000fe4000bf06070 */
[----:B------:R-:W-:Y:S02]  /*18e0*/  ULOP3.LUT UR5, UR10, 0x3, URZ, 0xc0, !UPT ;  /* 0x000000030a057892 */ /* 0x000fe4000f8ec0ff */
[----:B------:R-:W-:Y:S02]  /*18f0*/  UISETP.GE.U32.AND.EX UP0, UPT, URZ, URZ, UPT, UP0 ;  /* 0x000000ffff00728c */ /* 0x000fe4000bf06100 */
[----:B------:R-:W-:-:S04]  /*1900*/  UISETP.NE.U32.AND UP1, UPT, UR5, URZ, UPT ;  /* 0x000000ff0500728c */ /* 0x000fc8000bf25070 */
[----:B------:R-:W-:-:S03]  /*1910*/  UISETP.NE.AND.EX UP1, UPT, URZ, URZ, UPT, UP1 ;  /* 0x000000ffff00728c */ /* 0x000fc6000bf25310 */
[----:B------:R-:W-:Y:S08]  /*1920*/  BRA.U !UP0, `(.L_x_10) ;  /* 0x0000000108b07547 */ /* 0x000ff0000b800000 */
[C---:B------:R-:W-:Y:S02]  /*1930*/  SHF.L.U32 R4, R10.reuse, 0x2, RZ ;  /* 0x000000020a047819 */ /* 0x040fe400000006ff */
[----:B------:R-:W-:Y:S02]  /*1940*/  SHF.L.U64.HI R5, R10, 0x2, R11 ;  /* 0x000000020a057819 */ /* 0x000fe4000001020b */
[C---:B------:R-:W-:Y:S02]  /*1950*/  IADD3 R2, P0, PT, R4.reuse, UR8, RZ ;  /* 0x0000000804027c10 */ /* 0x040fe4000ff1e0ff */
[----:B------:R-:W-:Y:S02]  /*1960*/  IADD3 R4, P1, PT, R4, UR12, RZ ;  /* 0x0000000c04047c10 */ /* 0x000fe4000ff3e0ff */
[C---:B------:R-:W-:Y:S02]  /*1970*/  IADD3.X R3, PT, PT, R5.reuse, UR9, RZ, P0, !PT ;  /* 0x0000000905037c10 */ /* 0x040fe400087fe4ff */
[----:B------:R-:W-:-:S03]  /*1980*/  IADD3.X R5, PT, PT, R5, UR13, RZ, P1, !PT ;  /* 0x0000000d05057c10 */ /* 0x000fc60008ffe4ff */
        /* <DEDUP_REMOVED lines=8> */
[----:B------:R-:W-:-:S05]  /*1a10*/  IADD3 R10, P4, PT, R10, 0x4, RZ ;  /* 0x000000040a0a7810 */ /* 0x000fca0007f9e0ff */
[----:B------:R-:W-:Y:S02]  /*1a20*/  IMAD.X R11, RZ, RZ, R11, P4 ;  /* 0x000000ffff0b7224 */ /* 0x000fe400020e060b */
[----:B--2---:R-:W-:Y:S01]  /*1a30*/  FADD R15, -R8, R15 ;  /* 0x0000000f080f7221 */ /* 0x004fe20000000100 */
[C---:B---3-5:R-:W-:Y:S01]  /*1a40*/  FADD R6, -R9.reuse, R6 ;  /* 0x0000000609067221 */ /* 0x068fe20000000100 */
[----:B----4-:R-:W-:-:S03]  /*1a50*/  FADD R16, -R9, R16 ;  /* 0x0000001009107221 */ /* 0x010fc60000000100 */
[----:B------:R-:W-:Y:S01]  /*1a60*/  FMUL R6, R6, R6 ;  /* 0x0000000606067220 */ /* 0x000fe20000400000 */
[----:B------:R-:W-:Y:S01]  /*1a70*/  FADD R17, -R8, R17 ;  /* 0x0000001108117221 */ /* 0x000fe20000000100 */
[----:B------:R-:W-:Y:S01]  /*1a80*/  FMUL R16, R16, R16 ;  /* 0x0000001010107220 */ /* 0x000fe20000400000 */
        /* <DEDUP_REMOVED lines=9> */
[-C--:B------:R-:W-:Y:S01]  /*1b20*/  FSETP.GTU.AND P0, PT, R15, R12.reuse, PT ;  /* 0x0000000c0f00720b */ /* 0x080fe20003f0c000 */
        /* <DEDUP_REMOVED lines=12> */
.L_x_10:
[----:B------:R-:W-:Y:S05]  /*1bf0*/  BRA.U !UP1, `(.L_x_7) ;  /* 0x0000000109c47547 */ /* 0x000fea000b800000 */
[----:B------:R-:W-:Y:S02]  /*1c00*/  UISETP.NE.U32.AND UP1, UPT, UR5, 0x1, UPT ;  /* 0x000000010500788c */ /* 0x000fe4000bf25070 */
[----:B------:R-:W-:Y:S02]  /*1c10*/  ULOP3.LUT UR4, UR10, 0x1, URZ, 0xc0, !UPT ;  /* 0x000000010a047892 */ /* 0x000fe4000f8ec0ff */
[----:B------:R-:W-:Y:S02]  /*1c20*/  UISETP.NE.AND.EX UP1, UPT, URZ, URZ, UPT, UP1 ;  /* 0x000000ffff00728c */ /* 0x000fe4000bf25310 */
[----:B------:R-:W-:-:S04]  /*1c30*/  UISETP.NE.U32.AND UP0, UPT, UR4, 0x1, UPT ;  /* 0x000000010400788c */ /* 0x000fc8000bf05070 */
[----:B------:R-:W-:-:S03]  /*1c40*/  UISETP.NE.U32.AND.EX UP0, UPT, URZ, URZ, UPT, UP0 ;  /* 0x000000ffff00728c */ /* 0x000fc6000bf05100 */
        /* <DEDUP_REMOVED lines=10> */
[----:B------:R-:W4:Y:S01]  /*1cf0*/  LDG.E R17, desc[UR18][R2.64+0x4] ;  /* 0x0000041202117981 */ /* 0x000f22000c1e1900 */
[----:B--2---:R-:W-:Y:S01]  /*1d00*/  FADD R15, -R8, R15 ;  /* 0x0000000f080f7221 */ /* 0x004fe20000000100 */
[C---:B---3-5:R-:W-:Y:S01]  /*1d10*/  FADD R6, -R9.reuse, R6 ;  /* 0x0000000609067221 */ /* 0x068fe20000000100 */
        /* <DEDUP_REMOVED lines=9> */
[----:B------:R-:W-:Y:S02]  /*1db0*/  SEL R2, RZ, 0x1, P1 ;  /* 0x00000001ff027807 */ /* 0x000fe40000800000 */
[----:B------:R-:W-:Y:S02]  /*1dc0*/  IADD3 R10, P0, PT, R10, 0x2, RZ ;  /* 0x000000020a0a7810 */ /* 0x000fe40007f1e0ff */
[----:B------:R-:W-:-:S03]  /*1dd0*/  IADD3 R14, P1, P2, R2, R14, R3 ;  /* 0x0000000e020e7210 */ /* 0x000fc60007a3e003 */
[----:B------:R-:W-:Y:S01]  /*1de0*/  IMAD.X R11, RZ, RZ, R11, P0 ;  /* 0x000000ffff0b7224 */ /* 0x000fe200000e060b */
[----:B------:R-:W-:-:S09]  /*1df0*/  IADD3.X R13, PT, PT, RZ, R13, RZ, P1, P2 ;  /* 0x0000000dff0d7210 */ /* 0x000fd20000fe44ff */
.L_x_11:
[----:B------:R-:W-:Y:S05]  /*1e00*/  BRA.U UP0, `(.L_x_7) ;  /* 0x0000000100407547 */ /* 0x000fea000b800000 */
[C---:B------:R-:W-:Y:S02]  /*1e10*/  SHF.L.U32 R2, R10.reuse, 0x2, RZ ;  /* 0x000000020a027819 */ /* 0x040fe400000006ff */
[----:B------:R-:W-:Y:S02]  /*1e20*/  SHF.L.U64.HI R10, R10, 0x2, R11 ;  /* 0x000000020a0a7819 */ /* 0x000fe4000001020b */
[C---:B------:R-:W-:Y:S02]  /*1e30*/  IADD3 R4, P1, PT, R2.reuse, UR12, RZ ;  /* 0x0000000c02047c10 */ /* 0x040fe4000ff3e0ff */
[----:B------:R-:W-:Y:S02]  /*1e40*/  IADD3 R2, P0, PT, R2, UR8, RZ ;  /* 0x0000000802027c10 */ /* 0x000fe4000ff1e0ff */
[C---:B------:R-:W-:Y:S02]  /*1e50*/  IADD3.X R5, PT, PT, R10.reuse, UR13, RZ, P1, !PT ;  /* 0x0000000d0a057c10 */ /* 0x040fe40008ffe4ff */
[----:B------:R-:W-:-:S03]  /*1e60*/  IADD3.X R3, PT, PT, R10, UR9, RZ, P0, !PT ;  /* 0x000000090a037c10 */ /* 0x000fc600087fe4ff */
        /* <DEDUP_REMOVED lines=10> */
.L_x_7:
[----:B------:R-:W0:Y:S01]  /*1f10*/  LDCU.64 UR4, c[0x0][0x380] ;  /* 0x00007000ff0477ac */ /* 0x000e220008000a00 */
[----:B------:R-:W-:Y:S02]  /*1f20*/  MOV R15, R13 ;  /* 0x0000000d000f7202 */ /* 0x000fe40000000f00 */
[----:B0-----:R-:W-:-:S04]  /*1f30*/  LEA R2, P0, R0, UR4, 0x3 ;  /* 0x0000000400027c11 */ /* 0x001fc8000f8018ff */
[----:B------:R-:W-:-:S05]  /*1f40*/  LEA.HI.X R3, R0, UR5, R7, 0x3, P0 ;  /* 0x0000000500037c11 */ /* 0x000fca00080f1c07 */
[----:B------:R-:W-:Y:S01]  /*1f50*/  STG.E.64 desc[UR18][R2.64], R14 ;  /* 0x0000000e02007986 */ /* 0x000fe2000c101b12 */
[----:B------:R-:W-:Y:S05]  /*1f60*/  EXIT ;  /* 0x000000000000794d */ /* 0x000fea0003800000 */
.L_x_12:
[----:B------:R-:W-:-:S00]  /*1f70*/  BRA `(.L_x_12) ;  /* 0xfffffffc00fc7947 */ /* 0x000fc0000383ffff */
[----:B------:R-:W-:-:S00]  /*1f80*/  NOP ;  /* 0x0000000000007918 */ /* 0x000fc00000000000 */
[----:B------:R-:W-:-:S00]  /*1f90*/  NOP ;  /* 0x0000000000007918 */ /* 0x000fc00000000000 */
[----:B------:R-:W-:-:S00]  /*1fa0*/  NOP ;  /* 0x0000000000007918 */ /* 0x000fc00000000000 */
[----:B------:R-:W-:-:S00]  /*1fb0*/  NOP ;  /* 0x0000000000007918 */ /* 0x000fc00000000000 */
[----:B------:R-:W-:-:S00]  /*1fc0*/  NOP ;  /* 0x0000000000007918 */ /* 0x000fc00000000000 */
[----:B------:R-:W-:-:S00]  /*1fd0*/  NOP ;  /* 0x0000000000007918 */ /* 0x000fc00000000000 */
[----:B------:R-:W-:-:S00]  /*1fe0*/  NOP ;  /* 0x0000000000007918 */ /* 0x000fc00000000000 */
[----:B------:R-:W-:-:S00]  /*1ff0*/  NOP ;  /* 0x0000000000007918 */ /* 0x000fc00000000000 */
.L_x_13:


//--------------------- .nv.shared.reserved.0     --------------------------
	.section	.nv.shared.reserved.0,"aw",@nobits
	.weak		__nv_reservedSMEM_offset_0_alias
	.size		__nv_reservedSMEM_offset_0_alias, 0, 64
	.other		__nv_reservedSMEM_offset_0_alias,@"STO_CUDA_RESERVED_SHARED STV_DEFAULT"
__nv_reservedSMEM_offset_0_alias:
	.zero		0
	.zero		64


//--------------------- .nv.constant0._Z20countNeighborsKernelPmPfS0_mf --------------------------
	.section	.nv.constant0._Z20countNeighborsKernelPmPfS0_mf,"a",@progbits
	.sectionflags	@""
	.align	4
.nv.constant0._Z20countNeighborsKernelPmPfS0_mf:
	.zero		932


//--------------------- SYMBOLS --------------------------

	.type		.nv.reservedSmem.offset0,@object
	.size		.nv.reservedSmem.offset0,0x4
